// auto-generated by cutlass_sweep.gemm — config: {"arch": "sm_90", "cluster_m": 1, "cluster_n": 1, "dtype": "e4m3", "dtype_b": "e4m3", "layout": "nt", "stages": 0, "tile_k": 256, "tile_m": 192, "tile_n": 96}
#include "cutlass/cutlass.h"
#include "cutlass/gemm/collective/collective_builder.hpp"
#include "cutlass/gemm/device/gemm_universal_adapter.h"
#include "cutlass/gemm/kernel/gemm_universal.hpp"
#include "cutlass/epilogue/collective/collective_builder.hpp"

using ElemA = cutlass::float_e4m3_t;
using ElemB = cutlass::float_e4m3_t;
using ElemCD = cutlass::float_e4m3_t;
using Acc  = float;
using TileShape    = cute::Shape<cute::_192, cute::_96, cute::_256>;
using ClusterShape = cute::Shape<cute::_1, cute::_1, cute::_1>;

using CollectiveEpilogue = typename cutlass::epilogue::collective::CollectiveBuilder<
    cutlass::arch::Sm90, cutlass::arch::OpClassTensorOp,
    TileShape, ClusterShape,
    cutlass::epilogue::collective::EpilogueTileAuto,
    Acc, Acc,
    ElemCD, cutlass::layout::RowMajor, 128 / cutlass::sizeof_bits<ElemCD>::value,
    ElemCD, cutlass::layout::RowMajor, 128 / cutlass::sizeof_bits<ElemCD>::value,
    cutlass::epilogue::collective::EpilogueScheduleAuto
  >::CollectiveOp;

using CollectiveMainloop = typename cutlass::gemm::collective::CollectiveBuilder<
    cutlass::arch::Sm90, cutlass::arch::OpClassTensorOp,
    ElemA, cutlass::layout::RowMajor, 128 / cutlass::sizeof_bits<ElemA>::value,
    ElemB, cutlass::layout::ColumnMajor, 128 / cutlass::sizeof_bits<ElemB>::value,
    Acc,
    TileShape, ClusterShape,
    cutlass::gemm::collective::StageCountAutoCarveout<static_cast<int>(sizeof(typename CollectiveEpilogue::SharedStorage))>,
    cutlass::gemm::collective::KernelScheduleAuto
  >::CollectiveOp;

using GemmKernel = cutlass::gemm::kernel::GemmUniversal<
    cute::Shape<int,int,int,int>,
    CollectiveMainloop,
    CollectiveEpilogue
>;
using Gemm = cutlass::gemm::device::GemmUniversalAdapter<GemmKernel>;

// Force the device kernel symbol into the cubin without needing a host main.
auto* _anchor = &cutlass::device_kernel<GemmKernel>;


// ===== COMPILED SASS (sm_90a) =====

	.target	sm_90a

	.elftype	@"ET_EXEC"


//--------------------- .note.nv.tkinfo           --------------------------
	.section	.note.nv.tkinfo,"",@"SHT_NOTE"
	.sectionflags	@"SHF_NOTE_NV_TKINFO"
	.tkinfo
        /*0018*/ 	.word	0x00000002
        /*0030*/ 	.string	""
        /*0030*/ 	.string	"ptxas"
        /*0030*/ 	.string	"Cuda compilation tools, release 13.0, V13.0.88"
        /*0030*/ 	.string	"Build cuda_13.0.r13.0/compiler.36424714_0"
        /*0030*/ 	.string	"-arch sm_90a -m 64 "



//--------------------- .note.nv.cuinfo           --------------------------
	.section	.note.nv.cuinfo,"",@"SHT_NOTE"
	.sectionflags	@"SHF_NOTE_NV_CUINFO"
        /*0018*/ 	.short	0x0002
        /*001a*/ 	.short	0x005a
        /*001c*/ 	.short	0x0082
	.zero		2


//--------------------- .nv.info                  --------------------------
	.section	.nv.info,"",@"SHT_CUDA_INFO"
	.align	4


	//----- nvinfo : EIATTR_REGCOUNT
	.align		4
        /*0000*/ 	.byte	0x04, 0x2f
        /*0002*/ 	.short	(.L_12 - .L_11)
	.align		4
.L_11:
        /*0004*/ 	.word	index@(_ZN7cutlass13device_kernelINS_4gemm6kernel13GemmUniversalIN4cute5tupleIJiiiiEEENS1_10collective13CollectiveMmaINS1_37MainloopSm90TmaGmmaWarpSpecializedFP8ILi3ENS5_IJNS4_1CILi1EEESB_SB_EEENS1_35KernelTmaWarpSpecializedCooperativeEEENS5_IJNSA_ILi192EEENSA_ILi96EEENSA_ILi256EEEEEENS_12float_e4m3_tENS5_IJlSB_lEEESJ_SK_NS4_8TiledMMAINS4_8MMA_AtomIJNS4_4SM904GMMA30MMA_64x96x32_F32E4M3E4M3_SS_TNILNSO_7ScaleInE1ELSQ_1EEEEEENS4_6LayoutINS5_IJNSA_ILi2EEESB_SB_EEENS5_IJSB_NSA_ILi0EEESW_EEEEENS5_IJNS4_10UnderscoreESZ_SZ_EEEEENS4_13SM90_TMA_LOADENS4_14ComposedLayoutINS4_7SwizzleILi3ELi4ELi3EEENS4_18smem_ptr_flag_bitsILi8EEENST_INS5_IJNSA_ILi8EEENSA_ILi128EEEEEENS5_IJS19_SB_EEEEEEEvNS4_8identityES12_S1D_vS1E_EENS_8epilogue10collective6detail29Sm90TmaWarpSpecializedAdapterINS1H_15DefaultEpilogueISJ_SK_SK_NS1G_6thread17LinearCombinationISJ_Li1EffLNS1L_9ScaleType4KindE0ELNS_15FloatRoundStyleE2ESJ_EENS1_15EpilogueDefaultEEEEEvvEEEEvNT_6ParamsE)
        /*0008*/ 	.word	0x000000a8


	//----- nvinfo : EIATTR_FRAME_SIZE
	.align		4
.L_12:
        /*000c*/ 	.byte	0x04, 0x11
        /*000e*/ 	.short	(.L_14 - .L_13)
	.align		4
.L_13:
        /*0010*/ 	.word	index@(_ZN7cutlass13device_kernelINS_4gemm6kernel13GemmUniversalIN4cute5tupleIJiiiiEEENS1_10collective13CollectiveMmaINS1_37MainloopSm90TmaGmmaWarpSpecializedFP8ILi3ENS5_IJNS4_1CILi1EEESB_SB_EEENS1_35KernelTmaWarpSpecializedCooperativeEEENS5_IJNSA_ILi192EEENSA_ILi96EEENSA_ILi256EEEEEENS_12float_e4m3_tENS5_IJlSB_lEEESJ_SK_NS4_8TiledMMAINS4_8MMA_AtomIJNS4_4SM904GMMA30MMA_64x96x32_F32E4M3E4M3_SS_TNILNSO_7ScaleInE1ELSQ_1EEEEEENS4_6LayoutINS5_IJNSA_ILi2EEESB_SB_EEENS5_IJSB_NSA_ILi0EEESW_EEEEENS5_IJNS4_10UnderscoreESZ_SZ_EEEEENS4_13SM90_TMA_LOADENS4_14ComposedLayoutINS4_7SwizzleILi3ELi4ELi3EEENS4_18smem_ptr_flag_bitsILi8EEENST_INS5_IJNSA_ILi8EEENSA_ILi128EEEEEENS5_IJS19_SB_EEEEEEEvNS4_8identityES12_S1D_vS1E_EENS_8epilogue10collective6detail29Sm90TmaWarpSpecializedAdapterINS1H_15DefaultEpilogueISJ_SK_SK_NS1G_6thread17LinearCombinationISJ_Li1EffLNS1L_9ScaleType4KindE0ELNS_15FloatRoundStyleE2ESJ_EENS1_15EpilogueDefaultEEEEEvvEEEEvNT_6ParamsE)
        /*0014*/ 	.word	0x00000000


	//----- nvinfo : EIATTR_MIN_STACK_SIZE
	.align		4
.L_14:
        /*0018*/ 	.byte	0x04, 0x12
        /*001a*/ 	.short	(.L_16 - .L_15)
	.align		4
.L_15:
        /*001c*/ 	.word	index@(_ZN7cutlass13device_kernelINS_4gemm6kernel13GemmUniversalIN4cute5tupleIJiiiiEEENS1_10collective13CollectiveMmaINS1_37MainloopSm90TmaGmmaWarpSpecializedFP8ILi3ENS5_IJNS4_1CILi1EEESB_SB_EEENS1_35KernelTmaWarpSpecializedCooperativeEEENS5_IJNSA_ILi192EEENSA_ILi96EEENSA_ILi256EEEEEENS_12float_e4m3_tENS5_IJlSB_lEEESJ_SK_NS4_8TiledMMAINS4_8MMA_AtomIJNS4_4SM904GMMA30MMA_64x96x32_F32E4M3E4M3_SS_TNILNSO_7ScaleInE1ELSQ_1EEEEEENS4_6LayoutINS5_IJNSA_ILi2EEESB_SB_EEENS5_IJSB_NSA_ILi0EEESW_EEEEENS5_IJNS4_10UnderscoreESZ_SZ_EEEEENS4_13SM90_TMA_LOADENS4_14ComposedLayoutINS4_7SwizzleILi3ELi4ELi3EEENS4_18smem_ptr_flag_bitsILi8EEENST_INS5_IJNSA_ILi8EEENSA_ILi128EEEEEENS5_IJS19_SB_EEEEEEEvNS4_8identityES12_S1D_vS1E_EENS_8epilogue10collective6detail29Sm90TmaWarpSpecializedAdapterINS1H_15DefaultEpilogueISJ_SK_SK_NS1G_6thread17LinearCombinationISJ_Li1EffLNS1L_9ScaleType4KindE0ELNS_15FloatRoundStyleE2ESJ_EENS1_15EpilogueDefaultEEEEEvvEEEEvNT_6ParamsE)
        /*0020*/ 	.word	0x00000000
.L_16:


//--------------------- .nv.compat                --------------------------
	.section	.nv.compat,"",@"SHT_CUDA_COMPAT_INFO"
	.align	4
        /*0000*/ 	.byte	0x02, 0x09, 0x01, 0x00, 0x02, 0x02, 0x04, 0x00, 0x02, 0x05, 0x05, 0x00, 0x03, 0x07, 0x01, 0x01
        /*0010*/ 	.byte	0x02, 0x03, 0x01, 0x00, 0x02, 0x06, 0x01, 0x00, 0x04, 0x0b, 0x08, 0x00, 0x00, 0x00, 0x00, 0x00
        /*0020*/ 	.byte	0x00, 0x00, 0x00, 0x00


//--------------------- .nv.info._ZN7cutlass13device_kernelINS_4gemm6kernel13GemmUniversalIN4cute5tupleIJiiiiEEENS1_10collective13CollectiveMmaINS1_37MainloopSm90TmaGmmaWarpSpecializedFP8ILi3ENS5_IJNS4_1CILi1EEESB_SB_EEENS1_35KernelTmaWarpSpecializedCooperativeEEENS5_IJNSA_ILi192EEENSA_ILi96EEENSA_ILi256EEEEEENS_12float_e4m3_tENS5_IJlSB_lEEESJ_SK_NS4_8TiledMMAINS4_8MMA_AtomIJNS4_4SM904GMMA30MMA_64x96x32_F32E4M3E4M3_SS_TNILNSO_7ScaleInE1ELSQ_1EEEEEENS4_6LayoutINS5_IJNSA_ILi2EEESB_SB_EEENS5_IJSB_NSA_ILi0EEESW_EEEEENS5_IJNS4_10UnderscoreESZ_SZ_EEEEENS4_13SM90_TMA_LOADENS4_14ComposedLayoutINS4_7SwizzleILi3ELi4ELi3EEENS4_18smem_ptr_flag_bitsILi8EEENST_INS5_IJNSA_ILi8EEENSA_ILi128EEEEEENS5_IJS19_SB_EEEEEEEvNS4_8identityES12_S1D_vS1E_EENS_8epilogue10collective6detail29Sm90TmaWarpSpecializedAdapterINS1H_15DefaultEpilogueISJ_SK_SK_NS1G_6thread17LinearCombinationISJ_Li1EffLNS1L_9ScaleType4KindE0ELNS_15FloatRoundStyleE2ESJ_EENS1_15EpilogueDefaultEEEEEvvEEEEvNT_6ParamsE --------------------------
	.section	.nv.info._ZN7cutlass13device_kernelINS_4gemm6kernel13GemmUniversalIN4cute5tupleIJiiiiEEENS1_10collective13CollectiveMmaINS1_37MainloopSm90TmaGmmaWarpSpecializedFP8ILi3ENS5_IJNS4_1CILi1EEESB_SB_EEENS1_35KernelTmaWarpSpecializedCooperativeEEENS5_IJNSA_ILi192EEENSA_ILi96EEENSA_ILi256EEEEEENS_12float_e4m3_tENS5_IJlSB_lEEESJ_SK_NS4_8TiledMMAINS4_8MMA_AtomIJNS4_4SM904GMMA30MMA_64x96x32_F32E4M3E4M3_SS_TNILNSO_7ScaleInE1ELSQ_1EEEEEENS4_6LayoutINS5_IJNSA_ILi2EEESB_SB_EEENS5_IJSB_NSA_ILi0EEESW_EEEEENS5_IJNS4_10UnderscoreESZ_SZ_EEEEENS4_13SM90_TMA_LOADENS4_14ComposedLayoutINS4_7SwizzleILi3ELi4ELi3EEENS4_18smem_ptr_flag_bitsILi8EEENST_INS5_IJNSA_ILi8EEENSA_ILi128EEEEEENS5_IJS19_SB_EEEEEEEvNS4_8identityES12_S1D_vS1E_EENS_8epilogue10collective6detail29Sm90TmaWarpSpecializedAdapterINS1H_15DefaultEpilogueISJ_SK_SK_NS1G_6thread17LinearCombinationISJ_Li1EffLNS1L_9ScaleType4KindE0ELNS_15FloatRoundStyleE2ESJ_EENS1_15EpilogueDefaultEEEEEvvEEEEvNT_6ParamsE,"",@"SHT_CUDA_INFO"
	.sectionflags	@""
	.align	4


	//----- nvinfo : EIATTR_CUDA_API_VERSION
	.align		4
        /*0000*/ 	.byte	0x04, 0x37
        /*0002*/ 	.short	(.L_18 - .L_17)
.L_17:
        /*0004*/ 	.word	0x00000082


	//----- nvinfo : EIATTR_KPARAM_INFO
	.align		4
.L_18:
        /*0008*/ 	.byte	0x04, 0x17
        /*000a*/ 	.short	(.L_20 - .L_19)
.L_19:
        /*000c*/ 	.word	0x00000000
        /*0010*/ 	.short	0x0000
        /*0012*/ 	.short	0x0070
        /*0014*/ 	.byte	0x00, 0xf0, 0x01, 0x10


	//----- nvinfo : EIATTR_SPARSE_MMA_MASK
	.align		4
.L_20:
        /*0018*/ 	.byte	0x03, 0x50
        /*001a*/ 	.short	0x0000


	//----- nvinfo : EIATTR_MAXREG_COUNT
	.align		4
        /*001c*/ 	.byte	0x03, 0x1b
        /*001e*/ 	.short	0x00a8


	//----- nvinfo : EIATTR_NUM_BARRIERS
	.align		4
        /*0020*/ 	.byte	0x02, 0x4c
        /*0022*/ 	.byte	0x01
	.zero		1


	//----- nvinfo : EIATTR_MERCURY_ISA_VERSION
	.align		4
        /*0024*/ 	.byte	0x03, 0x5f
        /*0026*/ 	.short	0x0101


	//----- nvinfo : EIATTR_INT_WARP_WIDE_INSTR_OFFSETS
	.align		4
        /*0028*/ 	.byte	0x04, 0x31
        /*002a*/ 	.short	(.L_22 - .L_21)


	//   ....[0]....
.L_21:
        /*002c*/ 	.word	0x000003b0


	//   ....[1]....
        /*0030*/ 	.word	0x000003c0


	//   ....[2]....
        /*0034*/ 	.word	0x000004b0


	//----- nvinfo : EIATTR_COOP_GROUP_MASK_REGIDS
	.align		4
.L_22:
        /*0038*/ 	.byte	0x04, 0x29
        /*003a*/ 	.short	(.L_24 - .L_23)


	//   ....[0]....
.L_23:
        /*003c*/ 	.word	0xffffffff


	//   ....[1]....
        /*0040*/ 	.word	0xffffffff


	//   ....[2]....
        /*0044*/ 	.word	0xffffffff


	//   ....[3]....
        /*0048*/ 	.word	0xffffffff


	//   ....[4]....
        /*004c*/ 	.word	0xffffffff


	//----- nvinfo : EIATTR_COOP_GROUP_INSTR_OFFSETS
	.align		4
.L_24:
        /*0050*/ 	.byte	0x04, 0x28
        /*0052*/ 	.short	(.L_26 - .L_25)


	//   ....[0]....
.L_25:
        /*0054*/ 	.word	0x00000060


	//   ....[1]....
        /*0058*/ 	.word	0x00000070


	//   ....[2]....
        /*005c*/ 	.word	0x00000130


	//   ....[3]....
        /*0060*/ 	.word	0x000002a0


	//   ....[4]....
        /*0064*/ 	.word	0x00000fa0


	//----- nvinfo : EIATTR_REG_RECONFIG
	.align		4
.L_26:
        /*0068*/ 	.byte	0x01, 0x54
	.zero		2


	//----- nvinfo : EIATTR_MBARRIER_INSTR_OFFSETS
	.align		4
        /*006c*/ 	.byte	0x04, 0x39
        /*006e*/ 	.short	(.L_28 - .L_27)


	//   ....[0]....
.L_27:
        /*0070*/ 	.word	0x00000230
        /*0074*/ 	.word	0x000000ff
        /*0078*/ 	.word	0x00000000
        /*007c*/ 	.short	0x0100
        /*007e*/ 	.byte	0x08
	.zero		1


	//   ....[1]....
        /*0080*/ 	.word	0x00000240
        /*0084*/ 	.word	0x000000ff
        /*0088*/ 	.word	0x00000018
        /*008c*/ 	.short	0x0100
        /*008e*/ 	.byte	0x08
	.zero		1


	//   ....[2]....
        /*0090*/ 	.word	0x00000250
        /*0094*/ 	.word	0x000000ff
        /*0098*/ 	.word	0x00000008
        /*009c*/ 	.short	0x0100
        /*009e*/ 	.byte	0x08
	.zero		1


	//   ....[3]....
        /*00a0*/ 	.word	0x00000260
        /*00a4*/ 	.word	0x000000ff
        /*00a8*/ 	.word	0x00000020
        /*00ac*/ 	.short	0x0100
        /*00ae*/ 	.byte	0x08
	.zero		1


	//   ....[4]....
        /*00b0*/ 	.word	0x00000270
        /*00b4*/ 	.word	0x000000ff
        /*00b8*/ 	.word	0x00000010
        /*00bc*/ 	.short	0x0100
        /*00be*/ 	.byte	0x08
	.zero		1


	//   ....[5]....
        /*00c0*/ 	.word	0x00000280
        /*00c4*/ 	.word	0x000000ff
        /*00c8*/ 	.word	0x00000028
        /*00cc*/ 	.short	0x0100
        /*00ce*/ 	.byte	0x08
	.zero		1


	//   ....[6]....
        /*00d0*/ 	.word	0x00000500
        /*00d4*/ 	.word	0x000000ff
        /*00d8*/ 	.word	0x00000040
        /*00dc*/ 	.short	0x0100
        /*00de*/ 	.byte	0x06
	.zero		1


	//   ....[7]....
        /*00e0*/ 	.word	0x00000560
        /*00e4*/ 	.word	0x000000ff
        /*00e8*/ 	.word	0x00000048
        /*00ec*/ 	.short	0x0100
        /*00ee*/ 	.byte	0x06
	.zero		1


	//   ....[8]....
        /*00f0*/ 	.word	0x000016c0
        /*00f4*/ 	.word	0x000000ff
        /*00f8*/ 	.word	0x00000000
        /*00fc*/ 	.short	0x010a
        /*00fe*/ 	.byte	0x06
	.zero		1


	//   ....[9]....
        /*0100*/ 	.word	0x00001700
        /*0104*/ 	.word	0x000000ff
        /*0108*/ 	.word	0x00000000
        /*010c*/ 	.short	0x010a
        /*010e*/ 	.byte	0x06
	.zero		1


	//   ....[10]....
        /*0110*/ 	.word	0x000026b0
        /*0114*/ 	.word	0x000000ff
        /*0118*/ 	.word	0x00000000
        /*011c*/ 	.short	0x010a
        /*011e*/ 	.byte	0x0e
	.zero		1


	//   ....[11]....
        /*0120*/ 	.word	0x000026f0
        /*0124*/ 	.word	0x000000ff
        /*0128*/ 	.word	0x00000000
        /*012c*/ 	.short	0x010a
        /*012e*/ 	.byte	0x0e
	.zero		1


	//   ....[12]....
        /*0130*/ 	.word	0x000032a0
        /*0134*/ 	.word	0x000000ff
        /*0138*/ 	.word	0x00000000
        /*013c*/ 	.short	0x0101
        /*013e*/ 	.byte	0x08
	.zero		1


	//   ....[13]....
        /*0140*/ 	.word	0x00003af0
        /*0144*/ 	.word	0x000000ff
        /*0148*/ 	.word	0x00000000
        /*014c*/ 	.short	0x0101
        /*014e*/ 	.byte	0x08
	.zero		1


	//   ....[14]....
        /*0150*/ 	.word	0x0000b810
        /*0154*/ 	.word	0x00000013
        /*0158*/ 	.word	0x00000018
        /*015c*/ 	.short	0x010a
        /*015e*/ 	.byte	0x3f
	.zero		1


	//   ....[15]....
        /*0160*/ 	.word	0x0000bc70
        /*0164*/ 	.word	0x00000008
        /*0168*/ 	.word	0x00000048
        /*016c*/ 	.short	0x0101
        /*016e*/ 	.byte	0x3f
	.zero		1


	//   ....[16]....
        /*0170*/ 	.word	0x0000c380
        /*0174*/ 	.word	0x00000004
        /*0178*/ 	.word	0x00000000
        /*017c*/ 	.short	0x010a
        /*017e*/ 	.byte	0x3f
	.zero		1


	//   ....[17]....
        /*0180*/ 	.word	0x0000c400
        /*0184*/ 	.word	0x00000006
        /*0188*/ 	.word	0x00000000
        /*018c*/ 	.short	0x010a
        /*018e*/ 	.byte	0x3f
	.zero		1


	//   ....[18]....
        /*0190*/ 	.word	0x0000c490
        /*0194*/ 	.word	0x00000003
        /*0198*/ 	.word	0x00000000
        /*019c*/ 	.short	0x010a
        /*019e*/ 	.byte	0x3f
	.zero		1


	//   ....[19]....
        /*01a0*/ 	.word	0x0000c500
        /*01a4*/ 	.word	0x00000009
        /*01a8*/ 	.word	0x00000000
        /*01ac*/ 	.short	0x010a
        /*01ae*/ 	.byte	0x3f
	.zero		1


	//   ....[20]....
        /*01b0*/ 	.word	0x0000c560
        /*01b4*/ 	.word	0x0000000a
        /*01b8*/ 	.word	0x00000000
        /*01bc*/ 	.short	0x010a
        /*01be*/ 	.byte	0x3f
	.zero		1


	//   ....[21]....
        /*01c0*/ 	.word	0x0000c630
        /*01c4*/ 	.word	0x00000013
        /*01c8*/ 	.word	0x00000018
        /*01cc*/ 	.short	0x010a
        /*01ce*/ 	.byte	0x3f
	.zero		1


	//   ....[22]....
        /*01d0*/ 	.word	0x0000c710
        /*01d4*/ 	.word	0x00000004
        /*01d8*/ 	.word	0x00000000
        /*01dc*/ 	.short	0x010a
        /*01de*/ 	.byte	0x3f
	.zero		1


	//   ....[23]....
        /*01e0*/ 	.word	0x0000c760
        /*01e4*/ 	.word	0x00000006
        /*01e8*/ 	.word	0x00000000
        /*01ec*/ 	.short	0x010a
        /*01ee*/ 	.byte	0x3f
	.zero		1


	//----- nvinfo : EIATTR_NUM_MBARRIERS
	.align		4
.L_28:
        /*01f0*/ 	.byte	0x03, 0x38
        /*01f2*/ 	.short	0x0008


	//----- nvinfo : EIATTR_EXIT_INSTR_OFFSETS
	.align		4
        /*01f4*/ 	.byte	0x04, 0x1c
        /*01f6*/ 	.short	(.L_30 - .L_29)


	//   ....[0]....
.L_29:
        /*01f8*/ 	.word	0x000005b0


	//   ....[1]....
        /*01fc*/ 	.word	0x00000e70


	//   ....[2]....
        /*0200*/ 	.word	0x0000ae80


	//   ....[3]....
        /*0204*/ 	.word	0x0000b4b0


	//   ....[4]....
        /*0208*/ 	.word	0x0000c4e0


	//----- nvinfo : EIATTR_MAX_THREADS
	.align		4
.L_30:
        /*020c*/ 	.byte	0x04, 0x05
        /*020e*/ 	.short	(.L_32 - .L_31)
.L_31:
        /*0210*/ 	.word	0x00000180
        /*0214*/ 	.word	0x00000001
        /*0218*/ 	.word	0x00000001


	//----- nvinfo : EIATTR_CRS_STACK_SIZE
	.align		4
.L_32:
        /*021c*/ 	.byte	0x04, 0x1e
        /*021e*/ 	.short	(.L_34 - .L_33)
.L_33:
        /*0220*/ 	.word	0x00000000


	//----- nvinfo : EIATTR_CBANK_PARAM_SIZE
	.align		4
.L_34:
        /*0224*/ 	.byte	0x03, 0x19
        /*0226*/ 	.short	0x0470


	//----- nvinfo : EIATTR_PARAM_CBANK
	.align		4
        /*0228*/ 	.byte	0x04, 0x0a
        /*022a*/ 	.short	(.L_36 - .L_35)
	.align		4
.L_35:
        /*022c*/ 	.word	index@(.nv.constant0._ZN7cutlass13device_kernelINS_4gemm6kernel13GemmUniversalIN4cute5tupleIJiiiiEEENS1_10collective13CollectiveMmaINS1_37MainloopSm90TmaGmmaWarpSpecializedFP8ILi3ENS5_IJNS4_1CILi1EEESB_SB_EEENS1_35KernelTmaWarpSpecializedCooperativeEEENS5_IJNSA_ILi192EEENSA_ILi96EEENSA_ILi256EEEEEENS_12float_e4m3_tENS5_IJlSB_lEEESJ_SK_NS4_8TiledMMAINS4_8MMA_AtomIJNS4_4SM904GMMA30MMA_64x96x32_F32E4M3E4M3_SS_TNILNSO_7ScaleInE1ELSQ_1EEEEEENS4_6LayoutINS5_IJNSA_ILi2EEESB_SB_EEENS5_IJSB_NSA_ILi0EEESW_EEEEENS5_IJNS4_10UnderscoreESZ_SZ_EEEEENS4_13SM90_TMA_LOADENS4_14ComposedLayoutINS4_7SwizzleILi3ELi4ELi3EEENS4_18smem_ptr_flag_bitsILi8EEENST_INS5_IJNSA_ILi8EEENSA_ILi128EEEEEENS5_IJS19_SB_EEEEEEEvNS4_8identityES12_S1D_vS1E_EENS_8epilogue10collective6detail29Sm90TmaWarpSpecializedAdapterINS1H_15DefaultEpilogueISJ_SK_SK_NS1G_6thread17LinearCombinationISJ_Li1EffLNS1L_9ScaleType4KindE0ELNS_15FloatRoundStyleE2ESJ_EENS1_15EpilogueDefaultEEEEEvvEEEEvNT_6ParamsE)
        /*0230*/ 	.short	0x0210
        /*0232*/ 	.short	0x0470


	//----- nvinfo : EIATTR_SW_WAR
	.align		4
.L_36:
        /*0234*/ 	.byte	0x04, 0x36
        /*0236*/ 	.short	(.L_38 - .L_37)
.L_37:
        /*0238*/ 	.word	0x00000008
.L_38:


//--------------------- .nv.callgraph             --------------------------
	.section	.nv.callgraph,"",@"SHT_CUDA_CALLGRAPH"
	.align	4
	.sectionentsize	8
	.align		4
        /*0000*/ 	.word	0x00000000
	.align		4
        /*0004*/ 	.word	0xffffffff
	.align		4
        /*0008*/ 	.word	0x00000000
	.align		4
        /*000c*/ 	.word	0xfffffffe
	.align		4
        /*0010*/ 	.word	0x00000000
	.align		4
        /*0014*/ 	.word	0xfffffffd
	.align		4
        /*0018*/ 	.word	0x00000000
	.align		4
        /*001c*/ 	.word	0xfffffffc


//--------------------- .nv.constant4             --------------------------
	.section	.nv.constant4,"a",@progbits
	.align	8
	.align		8
.nv.constant4:
        /*0000*/ 	.dword	_ZN39_INTERNAL_f4a45e4d_4_k_cu_27dde7cd_80644cuda3std3__45__cpo5beginE
	.align		8
        /*0008*/ 	.dword	_ZN39_INTERNAL_f4a45e4d_4_k_cu_27dde7cd_80644cuda3std3__45__cpo3endE
	.align		8
        /*0010*/ 	.dword	_ZN39_INTERNAL_f4a45e4d_4_k_cu_27dde7cd_80644cuda3std3__45__cpo6cbeginE
	.align		8
        /*0018*/ 	.dword	_ZN39_INTERNAL_f4a45e4d_4_k_cu_27dde7cd_80644cuda3std3__45__cpo4cendE
	.align		8
        /*0020*/ 	.dword	_ZN39_INTERNAL_f4a45e4d_4_k_cu_27dde7cd_80644cuda3std3__441_GLOBAL__N__f4a45e4d_4_k_cu_27dde7cd_80646ignoreE
	.align		8
        /*0028*/ 	.dword	_ZN39_INTERNAL_f4a45e4d_4_k_cu_27dde7cd_80644cuda3std3__419piecewise_constructE
	.align		8
        /*0030*/ 	.dword	_ZN39_INTERNAL_f4a45e4d_4_k_cu_27dde7cd_80644cuda3std3__48in_placeE
	.align		8
        /*0038*/ 	.dword	_ZN39_INTERNAL_f4a45e4d_4_k_cu_27dde7cd_80644cuda3std6ranges3__45__cpo4swapE
	.align		8
        /*0040*/ 	.dword	_ZN39_INTERNAL_f4a45e4d_4_k_cu_27dde7cd_80644cuda3std6ranges3__45__cpo9iter_moveE
	.align		8
        /*0048*/ 	.dword	_ZN39_INTERNAL_f4a45e4d_4_k_cu_27dde7cd_80644cute7productE
	.align		8
        /*0050*/ 	.dword	_ZN39_INTERNAL_f4a45e4d_4_k_cu_27dde7cd_80644cute1_E


//--------------------- .text._ZN7cutlass13device_kernelINS_4gemm6kernel13GemmUniversalIN4cute5tupleIJiiiiEEENS1_10collective13CollectiveMmaINS1_37MainloopSm90TmaGmmaWarpSpecializedFP8ILi3ENS5_IJNS4_1CILi1EEESB_SB_EEENS1_35KernelTmaWarpSpecializedCooperativeEEENS5_IJNSA_ILi192EEENSA_ILi96EEENSA_ILi256EEEEEENS_12float_e4m3_tENS5_IJlSB_lEEESJ_SK_NS4_8TiledMMAINS4_8MMA_AtomIJNS4_4SM904GMMA30MMA_64x96x32_F32E4M3E4M3_SS_TNILNSO_7ScaleInE1ELSQ_1EEEEEENS4_6LayoutINS5_IJNSA_ILi2EEESB_SB_EEENS5_IJSB_NSA_ILi0EEESW_EEEEENS5_IJNS4_10UnderscoreESZ_SZ_EEEEENS4_13SM90_TMA_LOADENS4_14ComposedLayoutINS4_7SwizzleILi3ELi4ELi3EEENS4_18smem_ptr_flag_bitsILi8EEENST_INS5_IJNSA_ILi8EEENSA_ILi128EEEEEENS5_IJS19_SB_EEEEEEEvNS4_8identityES12_S1D_vS1E_EENS_8epilogue10collective6detail29Sm90TmaWarpSpecializedAdapterINS1H_15DefaultEpilogueISJ_SK_SK_NS1G_6thread17LinearCombinationISJ_Li1EffLNS1L_9ScaleType4KindE0ELNS_15FloatRoundStyleE2ESJ_EENS1_15EpilogueDefaultEEEEEvvEEEEvNT_6ParamsE --------------------------
	.section	.text._ZN7cutlass13device_kernelINS_4gemm6kernel13GemmUniversalIN4cute5tupleIJiiiiEEENS1_10collective13CollectiveMmaINS1_37MainloopSm90TmaGmmaWarpSpecializedFP8ILi3ENS5_IJNS4_1CILi1EEESB_SB_EEENS1_35KernelTmaWarpSpecializedCooperativeEEENS5_IJNSA_ILi192EEENSA_ILi96EEENSA_ILi256EEEEEENS_12float_e4m3_tENS5_IJlSB_lEEESJ_SK_NS4_8TiledMMAINS4_8MMA_AtomIJNS4_4SM904GMMA30MMA_64x96x32_F32E4M3E4M3_SS_TNILNSO_7ScaleInE1ELSQ_1EEEEEENS4_6LayoutINS5_IJNSA_ILi2EEESB_SB_EEENS5_IJSB_NSA_ILi0EEESW_EEEEENS5_IJNS4_10UnderscoreESZ_SZ_EEEEENS4_13SM90_TMA_LOADENS4_14ComposedLayoutINS4_7SwizzleILi3ELi4ELi3EEENS4_18smem_ptr_flag_bitsILi8EEENST_INS5_IJNSA_ILi8EEENSA_ILi128EEEEEENS5_IJS19_SB_EEEEEEEvNS4_8identityES12_S1D_vS1E_EENS_8epilogue10collective6detail29Sm90TmaWarpSpecializedAdapterINS1H_15DefaultEpilogueISJ_SK_SK_NS1G_6thread17LinearCombinationISJ_Li1EffLNS1L_9ScaleType4KindE0ELNS_15FloatRoundStyleE2ESJ_EENS1_15EpilogueDefaultEEEEEvvEEEEvNT_6ParamsE,"ax",@progbits
	.align	128
.text._ZN7cutlass13device_kernelINS_4gemm6kernel13GemmUniversalIN4cute5tupleIJiiiiEEENS1_10collective13CollectiveMmaINS1_37MainloopSm90TmaGmmaWarpSpecializedFP8ILi3ENS5_IJNS4_1CILi1EEESB_SB_EEENS1_35KernelTmaWarpSpecializedCooperativeEEENS5_IJNSA_ILi192EEENSA_ILi96EEENSA_ILi256EEEEEENS_12float_e4m3_tENS5_IJlSB_lEEESJ_SK_NS4_8TiledMMAINS4_8MMA_AtomIJNS4_4SM904GMMA30MMA_64x96x32_F32E4M3E4M3_SS_TNILNSO_7ScaleInE1ELSQ_1EEEEEENS4_6LayoutINS5_IJNSA_ILi2EEESB_SB_EEENS5_IJSB_NSA_ILi0EEESW_EEEEENS5_IJNS4_10UnderscoreESZ_SZ_EEEEENS4_13SM90_TMA_LOADENS4_14ComposedLayoutINS4_7SwizzleILi3ELi4ELi3EEENS4_18smem_ptr_flag_bitsILi8EEENST_INS5_IJNSA_ILi8EEENSA_ILi128EEEEEENS5_IJS19_SB_EEEEEEEvNS4_8identityES12_S1D_vS1E_EENS_8epilogue10collective6detail29Sm90TmaWarpSpecializedAdapterINS1H_15DefaultEpilogueISJ_SK_SK_NS1G_6thread17LinearCombinationISJ_Li1EffLNS1L_9ScaleType4KindE0ELNS_15FloatRoundStyleE2ESJ_EENS1_15EpilogueDefaultEEEEEvvEEEEvNT_6ParamsE:
        .type           _ZN7cutlass13device_kernelINS_4gemm6kernel13GemmUniversalIN4cute5tupleIJiiiiEEENS1_10collective13CollectiveMmaINS1_37MainloopSm90TmaGmmaWarpSpecializedFP8ILi3ENS5_IJNS4_1CILi1EEESB_SB_EEENS1_35KernelTmaWarpSpecializedCooperativeEEENS5_IJNSA_ILi192EEENSA_ILi96EEENSA_ILi256EEEEEENS_12float_e4m3_tENS5_IJlSB_lEEESJ_SK_NS4_8TiledMMAINS4_8MMA_AtomIJNS4_4SM904GMMA30MMA_64x96x32_F32E4M3E4M3_SS_TNILNSO_7ScaleInE1ELSQ_1EEEEEENS4_6LayoutINS5_IJNSA_ILi2EEESB_SB_EEENS5_IJSB_NSA_ILi0EEESW_EEEEENS5_IJNS4_10UnderscoreESZ_SZ_EEEEENS4_13SM90_TMA_LOADENS4_14ComposedLayoutINS4_7SwizzleILi3ELi4ELi3EEENS4_18smem_ptr_flag_bitsILi8EEENST_INS5_IJNSA_ILi8EEENSA_ILi128EEEEEENS5_IJS19_SB_EEEEEEEvNS4_8identityES12_S1D_vS1E_EENS_8epilogue10collective6detail29Sm90TmaWarpSpecializedAdapterINS1H_15DefaultEpilogueISJ_SK_SK_NS1G_6thread17LinearCombinationISJ_Li1EffLNS1L_9ScaleType4KindE0ELNS_15FloatRoundStyleE2ESJ_EENS1_15EpilogueDefaultEEEEEvvEEEEvNT_6ParamsE,@function
        .size           _ZN7cutlass13device_kernelINS_4gemm6kernel13GemmUniversalIN4cute5tupleIJiiiiEEENS1_10collective13CollectiveMmaINS1_37MainloopSm90TmaGmmaWarpSpecializedFP8ILi3ENS5_IJNS4_1CILi1EEESB_SB_EEENS1_35KernelTmaWarpSpecializedCooperativeEEENS5_IJNSA_ILi192EEENSA_ILi96EEENSA_ILi256EEEEEENS_12float_e4m3_tENS5_IJlSB_lEEESJ_SK_NS4_8TiledMMAINS4_8MMA_AtomIJNS4_4SM904GMMA30MMA_64x96x32_F32E4M3E4M3_SS_TNILNSO_7ScaleInE1ELSQ_1EEEEEENS4_6LayoutINS5_IJNSA_ILi2EEESB_SB_EEENS5_IJSB_NSA_ILi0EEESW_EEEEENS5_IJNS4_10UnderscoreESZ_SZ_EEEEENS4_13SM90_TMA_LOADENS4_14ComposedLayoutINS4_7SwizzleILi3ELi4ELi3EEENS4_18smem_ptr_flag_bitsILi8EEENST_INS5_IJNSA_ILi8EEENSA_ILi128EEEEEENS5_IJS19_SB_EEEEEEEvNS4_8identityES12_S1D_vS1E_EENS_8epilogue10collective6detail29Sm90TmaWarpSpecializedAdapterINS1H_15DefaultEpilogueISJ_SK_SK_NS1G_6thread17LinearCombinationISJ_Li1EffLNS1L_9ScaleType4KindE0ELNS_15FloatRoundStyleE2ESJ_EENS1_15EpilogueDefaultEEEEEvvEEEEvNT_6ParamsE,(.L_x_263 - _ZN7cutlass13device_kernelINS_4gemm6kernel13GemmUniversalIN4cute5tupleIJiiiiEEENS1_10collective13CollectiveMmaINS1_37MainloopSm90TmaGmmaWarpSpecializedFP8ILi3ENS5_IJNS4_1CILi1EEESB_SB_EEENS1_35KernelTmaWarpSpecializedCooperativeEEENS5_IJNSA_ILi192EEENSA_ILi96EEENSA_ILi256EEEEEENS_12float_e4m3_tENS5_IJlSB_lEEESJ_SK_NS4_8TiledMMAINS4_8MMA_AtomIJNS4_4SM904GMMA30MMA_64x96x32_F32E4M3E4M3_SS_TNILNSO_7ScaleInE1ELSQ_1EEEEEENS4_6LayoutINS5_IJNSA_ILi2EEESB_SB_EEENS5_IJSB_NSA_ILi0EEESW_EEEEENS5_IJNS4_10UnderscoreESZ_SZ_EEEEENS4_13SM90_TMA_LOADENS4_14ComposedLayoutINS4_7SwizzleILi3ELi4ELi3EEENS4_18smem_ptr_flag_bitsILi8EEENST_INS5_IJNSA_ILi8EEENSA_ILi128EEEEEENS5_IJS19_SB_EEEEEEEvNS4_8identityES12_S1D_vS1E_EENS_8epilogue10collective6detail29Sm90TmaWarpSpecializedAdapterINS1H_15DefaultEpilogueISJ_SK_SK_NS1G_6thread17LinearCombinationISJ_Li1EffLNS1L_9ScaleType4KindE0ELNS_15FloatRoundStyleE2ESJ_EENS1_15EpilogueDefaultEEEEEvvEEEEvNT_6ParamsE)
        .other          _ZN7cutlass13device_kernelINS_4gemm6kernel13GemmUniversalIN4cute5tupleIJiiiiEEENS1_10collective13CollectiveMmaINS1_37MainloopSm90TmaGmmaWarpSpecializedFP8ILi3ENS5_IJNS4_1CILi1EEESB_SB_EEENS1_35KernelTmaWarpSpecializedCooperativeEEENS5_IJNSA_ILi192EEENSA_ILi96EEENSA_ILi256EEEEEENS_12float_e4m3_tENS5_IJlSB_lEEESJ_SK_NS4_8TiledMMAINS4_8MMA_AtomIJNS4_4SM904GMMA30MMA_64x96x32_F32E4M3E4M3_SS_TNILNSO_7ScaleInE1ELSQ_1EEEEEENS4_6LayoutINS5_IJNSA_ILi2EEESB_SB_EEENS5_IJSB_NSA_ILi0EEESW_EEEEENS5_IJNS4_10UnderscoreESZ_SZ_EEEEENS4_13SM90_TMA_LOADENS4_14ComposedLayoutINS4_7SwizzleILi3ELi4ELi3EEENS4_18smem_ptr_flag_bitsILi8EEENST_INS5_IJNSA_ILi8EEENSA_ILi128EEEEEENS5_IJS19_SB_EEEEEEEvNS4_8identityES12_S1D_vS1E_EENS_8epilogue10collective6detail29Sm90TmaWarpSpecializedAdapterINS1H_15DefaultEpilogueISJ_SK_SK_NS1G_6thread17LinearCombinationISJ_Li1EffLNS1L_9ScaleType4KindE0ELNS_15FloatRoundStyleE2ESJ_EENS1_15EpilogueDefaultEEEEEvvEEEEvNT_6ParamsE,@"STO_CUDA_ENTRY STV_DEFAULT"
_ZN7cutlass13device_kernelINS_4gemm6kernel13GemmUniversalIN4cute5tupleIJiiiiEEENS1_10collective13CollectiveMmaINS1_37MainloopSm90TmaGmmaWarpSpecializedFP8ILi3ENS5_IJNS4_1CILi1EEESB_SB_EEENS1_35KernelTmaWarpSpecializedCooperativeEEENS5_IJNSA_ILi192EEENSA_ILi96EEENSA_ILi256EEEEEENS_12float_e4m3_tENS5_IJlSB_lEEESJ_SK_NS4_8TiledMMAINS4_8MMA_AtomIJNS4_4SM904GMMA30MMA_64x96x32_F32E4M3E4M3_SS_TNILNSO_7ScaleInE1ELSQ_1EEEEEENS4_6LayoutINS5_IJNSA_ILi2EEESB_SB_EEENS5_IJSB_NSA_ILi0EEESW_EEEEENS5_IJNS4_10UnderscoreESZ_SZ_EEEEENS4_13SM90_TMA_LOADENS4_14ComposedLayoutINS4_7SwizzleILi3ELi4ELi3EEENS4_18smem_ptr_flag_bitsILi8EEENST_INS5_IJNSA_ILi8EEENSA_ILi128EEEEEENS5_IJS19_SB_EEEEEEEvNS4_8identityES12_S1D_vS1E_EENS_8epilogue10collective6detail29Sm90TmaWarpSpecializedAdapterINS1H_15DefaultEpilogueISJ_SK_SK_NS1G_6thread17LinearCombinationISJ_Li1EffLNS1L_9ScaleType4KindE0ELNS_15FloatRoundStyleE2ESJ_EENS1_15EpilogueDefaultEEEEEvvEEEEvNT_6ParamsE:
[----:B------:R-:W-:Y:S01]  /*0000*/  LDC R1, c[0x0][0x28] ;  /* 0x00000a00ff017b82 */ /* 0x000fe20000000800 */
[----:B------:R-:W0:Y:S01]  /*0010*/  S2R R0, SR_TID.X ;  /* 0x0000000000007919 */ /* 0x000e220000002100 */
[----:B------:R-:W-:Y:S01]  /*0020*/  ELECT P0, URZ, PT ;  /* 0x00000000003f782f */ /* 0x000fe20003800000 */
[----:B------:R-:W-:Y:S01]  /*0030*/  BSSY B0, `(.L_x_0) ;  /* 0x000000f000007945 */ /* 0x000fe20003800000 */
[--C-:B0-----:R-:W-:Y:S02]  /*0040*/  SHF.R.U32.HI R2, RZ, 0x5, R0.reuse ;  /* 0x00000005ff027819 */ /* 0x101fe40000011600 */
[----:B------:R-:W-:-:S03]  /*0050*/  SHF.R.U32.HI R3, RZ, 0x7, R0 ;  /* 0x00000007ff037819 */ /* 0x000fc60000011600 */
[----:B------:R-:W0:Y:S04]  /*0060*/  SHFL.IDX PT, R5, R2, RZ, 0x1f ;  /* 0x00001fff02057589 */ /* 0x000e2800000e0000 */
[----:B------:R1:W2:Y:S01]  /*0070*/  SHFL.IDX PT, R6, R3, RZ, 0x1f ;  /* 0x00001fff03067589 */ /* 0x0002a200000e0000 */
[----:B0-----:R-:W-:-:S13]  /*0080*/  ISETP.NE.OR P0, PT, R5, RZ, !P0 ;  /* 0x000000ff0500720c */ /* 0x001fda0004705670 */
[----:B-12---:R-:W-:Y:S05]  /*0090*/  @P0 BRA `(.L_x_1) ;  /* 0x0000000000200947 */ /* 0x006fea0003800000 */
[----:B------:R-:W-:Y:S02]  /*00a0*/  ULDC.64 UR4, c[0x0][0x198] ;  /* 0x0000660000047ab9 */ /* 0x000fe40000000a00 */
[----:B------:R-:W-:Y:S02]  /*00b0*/  UIADD3 UR6, UP0, UR4, 0xf0, URZ ;  /* 0x000000f004067890 */ /* 0x000fe4000ff1e03f */
[----:B------:R-:W-:Y:S02]  /*00c0*/  UIADD3 UR4, UP1, UR4, 0x1f0, URZ ;  /* 0x000001f004047890 */ /* 0x000fe4000ff3e03f */
[----:B------:R-:W-:Y:S02]  /*00d0*/  UIADD3.X UR7, URZ, UR5, URZ, UP0, !UPT ;  /* 0x000000053f077290 */ /* 0x000fe400087fe43f */
[----:B------:R-:W-:-:S07]  /*00e0*/  UIADD3.X UR5, URZ, UR5, URZ, UP1, !UPT ;  /* 0x000000053f057290 */ /* 0x000fce0008ffe43f */
[----:B------:R0:W-:Y:S02]  /*00f0*/  UTMACCTL.PF [UR6] ;  /* 0x00000000060079b9 */ /* 0x0001e40008040000 */
[----:B------:R0:W-:Y:S02]  /*0100*/  UTMACCTL.PF [UR4] ;  /* 0x00000000040079b9 */ /* 0x0001e40008040000 */
[----:B0-----:R-:W-:Y:S01]  /*0110*/  NOP ;  /* 0x0000000000007918 */ /* 0x001fe20000000000 */
.L_x_1:
[----:B------:R-:W-:Y:S05]  /*0120*/  BSYNC B0 ;  /* 0x0000000000007941 */ /* 0x000fea0003800000 */
.L_x_0:
[----:B------:R-:W0:Y:S02]  /*0130*/  SHFL.IDX PT, R3, R2, RZ, 0x1f ;  /* 0x00001fff02037589 */ /* 0x000e2400000e0000 */
[----:B0-----:R-:W-:-:S13]  /*0140*/  ISETP.NE.AND P0, PT, R3, RZ, PT ;  /* 0x000000ff0300720c */ /* 0x001fda0003f05270 */
[----:B------:R-:W-:Y:S05]  /*0150*/  @P0 BRA `(.L_x_2) ;  /* 0x0000000000500947 */ /* 0x000fea0003800000 */
[----:B------:R-:W0:Y:S01]  /*0160*/  S2UR UR8, SR_CgaCtaId ;  /* 0x00000000000879c3 */ /* 0x000e220000008800 */
[----:B------:R-:W-:Y:S01]  /*0170*/  UMOV UR4, 0x400 ;  /* 0x0000040000047882 */ /* 0x000fe20000000000 */
[----:B------:R-:W-:Y:S01]  /*0180*/  UMOV UR5, 0x1 ;  /* 0x0000000100057882 */ /* 0x000fe20000000000 */
[----:B------:R-:W-:Y:S01]  /*0190*/  UMOV UR6, 0x100 ;  /* 0x0000010000067882 */ /* 0x000fe20000000000 */
[----:B------:R-:W-:Y:S01]  /*01a0*/  ELECT P0, URZ, PT ;  /* 0x00000000003f782f */ /* 0x000fe20003800000 */
[----:B------:R-:W-:-:S04]  /*01b0*/  UIADD3 UR6, -UR6, 0x100000, URZ ;  /* 0x0010000006067890 */ /* 0x000fc8000fffe13f */
[----:B------:R-:W-:Y:S02]  /*01c0*/  USHF.L.U32 UR7, UR6, 0xb, URZ ;  /* 0x0000000b06077899 */ /* 0x000fe4000800063f */
[----:B------:R-:W-:Y:S02]  /*01d0*/  USHF.L.U32 UR6, UR6, 0x1, URZ ;  /* 0x0000000106067899 */ /* 0x000fe4000800063f */
[----:B0-----:R-:W-:Y:S02]  /*01e0*/  ULEA UR8, UR8, UR4, 0x18 ;  /* 0x0000000408087291 */ /* 0x001fe4000f8ec03f */
[----:B------:R-:W-:-:S04]  /*01f0*/  UIADD3 UR4, -UR5, 0x100000, URZ ;  /* 0x0010000005047890 */ /* 0x000fc8000fffe13f */
[----:B------:R-:W-:Y:S02]  /*0200*/  USHF.L.U32 UR5, UR4, 0xb, URZ ;  /* 0x0000000b04057899 */ /* 0x000fe4000800063f */
[----:B------:R-:W-:Y:S01]  /*0210*/  USHF.L.U32 UR4, UR4, 0x1, URZ ;  /* 0x0000000104047899 */ /* 0x000fe2000800063f */
[----:B------:R-:W0:Y:S11]  /*0220*/  FENCE.VIEW.ASYNC.S ;  /* 0x00000000000073c6 */ /* 0x000e360000000000 */
[----:B0-----:R0:W1:Y:S01]  /*0230*/  SYNCS.EXCH.64 URZ, [UR8], UR4 ;  /* 0x00000004083f75b2 */ /* 0x0010620008000100 */
[----:B------:R0:W2:Y:S01]  /*0240*/  SYNCS.EXCH.64 URZ, [UR8+0x18], UR6 ;  /* 0x00001806083f75b2 */ /* 0x0000a20008000100 */
[----:B------:R0:W3:Y:S01]  /*0250*/  SYNCS.EXCH.64 URZ, [UR8+0x8], UR4 ;  /* 0x00000804083f75b2 */ /* 0x0000e20008000100 */
[----:B------:R0:W4:Y:S01]  /*0260*/  SYNCS.EXCH.64 URZ, [UR8+0x20], UR6 ;  /* 0x00002006083f75b2 */ /* 0x0001220008000100 */
[----:B------:R0:W0:Y:S01]  /*0270*/  SYNCS.EXCH.64 URZ, [UR8+0x10], UR4 ;  /* 0x00001004083f75b2 */ /* 0x0000220008000100 */
[----:B------:R0:W0:Y:S01]  /*0280*/  SYNCS.EXCH.64 URZ, [UR8+0x28], UR6 ;  /* 0x00002806083f75b2 */ /* 0x0000220008000100 */
[----:B------:R-:W-:Y:S01]  /*0290*/  NOP ;  /* 0x0000000000007918 */ /* 0x000fe20000000000 */
.L_x_2:
[----:B------:R-:W5:Y:S01]  /*02a0*/  SHFL.IDX PT, R2, R2, RZ, 0x1f ;  /* 0x00001fff02027589 */ /* 0x000f6200000e0000 */
[----:B------:R-:W1:Y:S01]  /*02b0*/  LDC R3, c[0x0][0x65c] ;  /* 0x00019700ff037b82 */ /* 0x000e620000000800 */
[----:B------:R-:W-:Y:S02]  /*02c0*/  ELECT P0, URZ, PT ;  /* 0x00000000003f782f */ /* 0x000fe40003800000 */
[----:B------:R-:W-:Y:S01]  /*02d0*/  SHF.R.S32.HI R4, RZ, 0x1f, R5 ;  /* 0x0000001fff047819 */ /* 0x000fe20000011405 */
[----:B------:R-:W2:Y:S01]  /*02e0*/  S2R R10, SR_CTAID.Y ;  /* 0x00000000000a7919 */ /* 0x000ea20000002600 */
[----:B0-----:R-:W-:Y:S01]  /*02f0*/  UMOV UR4, 0x20 ;  /* 0x0000002000047882 */ /* 0x001fe20000000000 */
[C---:B------:R-:W-:Y:S01]  /*0300*/  ISETP.NE.AND P2, PT, R6.reuse, RZ, PT ;  /* 0x000000ff0600720c */ /* 0x040fe20003f45270 */
[----:B------:R-:W-:Y:S01]  /*0310*/  VIADD R11, R6, 0xffffffff ;  /* 0xffffffff060b7836 */ /* 0x000fe20000000000 */
[----:B------:R-:W0:Y:S01]  /*0320*/  S2R R8, SR_CTAID.X ;  /* 0x0000000000087919 */ /* 0x000e220000002500 */
[----:B------:R-:W-:Y:S01]  /*0330*/  LEA.HI R4, R4, R5, RZ, 0x2 ;  /* 0x0000000504047211 */ /* 0x000fe200078f10ff */
[----:B------:R-:W-:Y:S01]  /*0340*/  NOP ;  /* 0x0000000000007918 */ /* 0x000fe20000000000 */
[----:B------:R-:W-:Y:S01]  /*0350*/  NOP ;  /* 0x0000000000007918 */ /* 0x000fe20000000000 */
[----:B------:R-:W-:-:S02]  /*0360*/  ISETP.GE.U32.AND P1, PT, R11, 0x2, PT ;  /* 0x000000020b00780c */ /* 0x000fc40003f26070 */
[----:B------:R-:W-:-:S05]  /*0370*/  LOP3.LUT R4, R4, 0xfffffffc, RZ, 0xc0, !PT ;  /* 0xfffffffc04047812 */ /* 0x000fca00078ec0ff */
[----:B------:R-:W-:Y:S01]  /*0380*/  IMAD.IADD R5, R5, 0x1, -R4 ;  /* 0x0000000105057824 */ /* 0x000fe200078e0a04 */
[----:B-----5:R-:W-:Y:S02]  /*0390*/  ISETP.NE.OR P0, PT, R2, RZ, !P0 ;  /* 0x000000ff0200720c */ /* 0x020fe40004705670 */
[----:B-1----:R-:W-:-:S11]  /*03a0*/  ISETP.NE.AND P3, PT, R3, 0x1, PT ;  /* 0x000000010300780c */ /* 0x002fd60003f65270 */
[----:B------:R-:W-:Y:S01]  /*03b0*/  VOTEU.ALL UP0, P0 ;  /* 0x00000000003f7886 */ /* 0x000fe20000000000 */
[----:B------:R-:W-:Y:S01]  /*03c0*/  VOTEU.ALL UP1, P0 ;  /* 0x00000000003f7886 */ /* 0x000fe20000020000 */
[----:B------:R-:W0:Y:S01]  /*03d0*/  @P3 LDC R9, c[0x0][0x10] ;  /* 0x00000400ff093b82 */ /* 0x000e220000000800 */
[----:B--2---:R-:W-:Y:S02]  /*03e0*/  @P3 IMAD.MOV.U32 R2, RZ, RZ, R10 ;  /* 0x000000ffff023224 */ /* 0x004fe400078e000a */
[----:B------:R-:W-:Y:S01]  /*03f0*/  @!UP0 UMOV UR6, 0x400 ;  /* 0x0000040000068882 */ /* 0x000fe20000000000 */
[----:B------:R-:W-:-:S04]  /*0400*/  @!UP0 UIADD3 UR4, -UR4, 0x100000, URZ ;  /* 0x0010000004048890 */ /* 0x000fc8000fffe13f */
[----:B------:R-:W-:Y:S02]  /*0410*/  @!UP0 USHF.L.U32 UR5, UR4, 0xb, URZ ;  /* 0x0000000b04058899 */ /* 0x000fe4000800063f */
[----:B------:R-:W-:Y:S01]  /*0420*/  @!UP0 USHF.L.U32 UR4, UR4, 0x1, URZ ;  /* 0x0000000104048899 */ /* 0x000fe2000800063f */
[----:B------:R-:W-:Y:S02]  /*0430*/  @P3 IMAD.MOV.U32 R3, RZ, RZ, RZ ;  /* 0x000000ffff033224 */ /* 0x000fe400078e00ff */
[----:B------:R-:W-:Y:S01]  /*0440*/  @P3 IMAD.MOV.U32 R13, RZ, RZ, RZ ;  /* 0x000000ffff0d3224 */ /* 0x000fe200078e00ff */
[----:B------:R-:W1:Y:S08]  /*0450*/  @!UP0 S2UR UR7, SR_CgaCtaId ;  /* 0x00000000000789c3 */ /* 0x000e700000008800 */
[----:B------:R-:W2:Y:S01]  /*0460*/  @!P3 LDC R7, c[0x0][0xc] ;  /* 0x00000300ff07bb82 */ /* 0x000ea20000000800 */
[----:B0-----:R-:W-:-:S04]  /*0470*/  @P3 IMAD.WIDE.U32 R2, R8, R9, R2 ;  /* 0x0000000908023225 */ /* 0x001fc800078e0002 */
[----:B------:R-:W-:Y:S02]  /*0480*/  IMAD.MOV.U32 R9, RZ, RZ, RZ ;  /* 0x000000ffff097224 */ /* 0x000fe400078e00ff */
[----:B------:R-:W-:Y:S01]  /*0490*/  @P3 IMAD.IADD R3, R3, 0x1, R13 ;  /* 0x0000000103033824 */ /* 0x000fe200078e020d */
[----:B-1----:R-:W-:Y:S01]  /*04a0*/  @!UP0 ULEA UR6, UR7, UR6, 0x18 ;  /* 0x0000000607068291 */ /* 0x002fe2000f8ec03f */
[----:B------:R-:W-:Y:S01]  /*04b0*/  VOTEU.ALL UP0, P0 ;  /* 0x00000000003f7886 */ /* 0x000fe20000000000 */
[----:B------:R-:W-:-:S04]  /*04c0*/  ISETP.NE.AND P0, PT, R5, 0x3, PT ;  /* 0x000000030500780c */ /* 0x000fc80003f05270 */
[----:B------:R-:W-:-:S04]  /*04d0*/  ISETP.EQ.OR P0, PT, R5, RZ, !P0 ;  /* 0x000000ff0500720c */ /* 0x000fc80004702670 */
[----:B------:R-:W-:Y:S01]  /*04e0*/  ISETP.EQ.AND P0, PT, R6, RZ, P0 ;  /* 0x000000ff0600720c */ /* 0x000fe20000702270 */
[----:B------:R-:W0:Y:S02]  /*04f0*/  FENCE.VIEW.ASYNC.S ;  /* 0x00000000000073c6 */ /* 0x000e240000000000 */
[----:B0-----:R0:W3:Y:S01]  /*0500*/  @!UP0 SYNCS.EXCH.64 URZ, [UR6+0x40], UR4 ;  /* 0x00004004063f85b2 */ /* 0x0010e20008000100 */
[----:B--2---:R-:W-:Y:S01]  /*0510*/  @!P3 IMAD.WIDE.U32 R6, R7, R10, R8 ;  /* 0x0000000a0706b225 */ /* 0x004fe200078e0008 */
[----:B------:R-:W-:-:S03]  /*0520*/  SEL R4, RZ, 0x1, !P0 ;  /* 0x00000001ff047807 */ /* 0x000fc60004000000 */
[----:B------:R-:W-:Y:S02]  /*0530*/  @!P3 IMAD.MOV.U32 R2, RZ, RZ, R6 ;  /* 0x000000ffff02b224 */ /* 0x000fe400078e0006 */
[----:B------:R-:W-:Y:S01]  /*0540*/  @!P3 IMAD.MOV.U32 R3, RZ, RZ, R7 ;  /* 0x000000ffff03b224 */ /* 0x000fe200078e0007 */
[----:B------:R-:W-:Y:S01]  /*0550*/  SEL R4, R4, 0x2, P1 ;  /* 0x0000000204047807 */ /* 0x000fe20000800000 */
[----:B------:R0:W3:Y:S01]  /*0560*/  @!UP1 SYNCS.EXCH.64 URZ, [UR6+0x48], UR4 ;  /* 0x00004804063f95b2 */ /* 0x0000e20008000100 */
[----:B------:R-:W-:Y:S01]  /*0570*/  NOP ;  /* 0x0000000000007918 */ /* 0x000fe20000000000 */
[----:B---34-:R-:W-:Y:S06]  /*0580*/  BAR.SYNC.DEFER_BLOCKING 0x0 ;  /* 0x0000000000007b1d */ /* 0x018fec0000010000 */
[----:B------:R-:W-:Y:S05]  /*0590*/  @!P2 BRA `(.L_x_3) ;  /* 0x000000a8003ca947 */ /* 0x000fea0003800000 */
[----:B------:R-:W-:-:S13]  /*05a0*/  ISETP.GT.U32.AND P0, PT, R11, 0x1, PT ;  /* 0x000000010b00780c */ /* 0x000fda0003f04070 */
[----:B0-----:R-:W-:Y:S05]  /*05b0*/  @P0 EXIT ;  /* 0x000000000000094d */ /* 0x001fea0003800000 */
[----:B------:R-:W-:Y:S01]  /*05c0*/  ULDC.64 UR4, c[0x0][0x650] ;  /* 0x0001940000047ab9 */ /* 0x000fe20000000a00 */
[----:B------:R-:W-:Y:S01]  /*05d0*/  PRMT R11, RZ, 0x7610, R11 ;  /* 0x00007610ff0b7816 */ /* 0x000fe2000000000b */
[----:B------:R-:W-:Y:S01]  /*05e0*/  IMAD.MOV.U32 R6, RZ, RZ, -0x1 ;  /* 0xffffffffff067424 */ /* 0x000fe200078e00ff */
[----:B------:R-:W-:Y:S01]  /*05f0*/  ISETP.GE.U32.AND P0, PT, R2, UR4, PT ;  /* 0x0000000402007c0c */ /* 0x000fe2000bf06070 */
[----:B------:R-:W-:Y:S02]  /*0600*/  IMAD.MOV.U32 R7, RZ, RZ, -0x1 ;  /* 0xffffffffff077424 */ /* 0x000fe400078e00ff */
[----:B------:R-:W-:Y:S01]  /*0610*/  IMAD.MOV.U32 R5, RZ, RZ, -0x1 ;  /* 0xffffffffff057424 */ /* 0x000fe200078e00ff */
[----:B------:R-:W-:-:S13]  /*0620*/  ISETP.GE.U32.AND.EX P0, PT, R3, UR5, PT, P0 ;  /* 0x0000000503007c0c */ /* 0x000fda000bf06100 */
[----:B------:R-:W-:Y:S05]  /*0630*/  @P0 BRA `(.L_x_4) ;  /* 0x00000004005c0947 */ /* 0x000fea0003800000 */
[----:B------:R-:W0:Y:S01]  /*0640*/  LDC.64 R16, c[0x0][0x628] ;  /* 0x00018a00ff107b82 */ /* 0x000e220000000a00 */
[----:B------:R-:W-:Y:S02]  /*0650*/  IMAD.MOV.U32 R6, RZ, RZ, R2 ;  /* 0x000000ffff067224 */ /* 0x000fe400078e0002 */
[----:B------:R-:W-:-:S05]  /*0660*/  IMAD.MOV.U32 R7, RZ, RZ, R3 ;  /* 0x000000ffff077224 */ /* 0x000fca00078e0003 */
[----:B------:R-:W1:Y:S08]  /*0670*/  LDC R18, c[0x0][0x630] ;  /* 0x00018c00ff127b82 */ /* 0x000e700000000800 */
[----:B------:R-:W2:Y:S01]  /*0680*/  LDC.64 R20, c[0x0][0x620] ;  /* 0x00018800ff147b82 */ /* 0x000ea20000000a00 */
[----:B0-----:R-:W-:-:S04]  /*0690*/  ISETP.NE.U32.AND P0, PT, R16, RZ, PT ;  /* 0x000000ff1000720c */ /* 0x001fc80003f05070 */
[----:B------:R-:W-:-:S13]  /*06a0*/  ISETP.NE.AND.EX P0, PT, R17, RZ, PT, P0 ;  /* 0x000000ff1100720c */ /* 0x000fda0003f05300 */
[----:B-12---:R-:W-:Y:S05]  /*06b0*/  @!P0 BRA `(.L_x_5) ;  /* 0x0000000000288947 */ /* 0x006fea0003800000 */
[----:B------:R-:W0:Y:S02]  /*06c0*/  LDC R5, c[0x0][0x634] ;  /* 0x00018d00ff057b82 */ /* 0x000e240000000800 */
[----:B0-----:R-:W-:-:S05]  /*06d0*/  IADD3 R5, P0, R2, R5, RZ ;  /* 0x0000000502057210 */ /* 0x001fca0007f1e0ff */
[----:B------:R-:W-:-:S04]  /*06e0*/  IMAD.X R11, RZ, RZ, R3, P0 ;  /* 0x000000ffff0b7224 */ /* 0x000fc800000e0603 */
[----:B------:R-:W-:-:S04]  /*06f0*/  IMAD.WIDE.U32 R6, R11, R16, RZ ;  /* 0x000000100b067225 */ /* 0x000fc800078e00ff */
[----:B------:R-:W-:-:S04]  /*0700*/  IMAD.WIDE.U32 R12, P0, R5, R17, R6 ;  /* 0x00000011050c7225 */ /* 0x000fc80007800006 */
[----:B------:R-:W-:-:S04]  /*0710*/  IMAD.WIDE.U32 R6, R5, R16, RZ ;  /* 0x0000001005067225 */ /* 0x000fc800078e00ff */
[----:B------:R-:W-:Y:S01]  /*0720*/  IMAD.X R15, RZ, RZ, RZ, P0 ;  /* 0x000000ffff0f7224 */ /* 0x000fe200000e06ff */
[----:B------:R-:W-:Y:S01]  /*0730*/  IADD3 RZ, P0, R7, R12, RZ ;  /* 0x0000000c07ff7210 */ /* 0x000fe20007f1e0ff */
[----:B------:R-:W-:-:S04]  /*0740*/  IMAD.MOV.U32 R14, RZ, RZ, R13 ;  /* 0x000000ffff0e7224 */ /* 0x000fc800078e000d */
[----:B------:R-:W-:-:S08]  /*0750*/  IMAD.WIDE.U32.X R6, R11, R17, R14, P0 ;  /* 0x000000110b067225 */ /* 0x000fd000000e040e */
.L_x_5:
[--C-:B------:R-:W-:Y:S01]  /*0760*/  SHF.R.U64 R26, R6, R18, R7.reuse ;  /* 0x00000012061a7219 */ /* 0x100fe20000001207 */
[----:B------:R-:W0:Y:S01]  /*0770*/  LDC.64 R22, c[0x0][0x640] ;  /* 0x00019000ff167b82 */ /* 0x000e220000000a00 */
[----:B------:R-:W-:Y:S01]  /*0780*/  I2FP.F32.U32 R5, R8 ;  /* 0x0000000800057245 */ /* 0x000fe20000201000 */
[----:B------:R-:W-:Y:S01]  /*0790*/  ULDC UR4, c[0x0][0x150] ;  /* 0x0000540000047ab9 */ /* 0x000fe20000000800 */
[----:B------:R-:W-:Y:S02]  /*07a0*/  SHF.R.U32.HI R6, RZ, R18, R7 ;  /* 0x00000012ff067219 */ /* 0x000fe40000011607 */
[----:B------:R-:W-:Y:S01]  /*07b0*/  IADD3 R11, P0, RZ, -R26, RZ ;  /* 0x8000001aff0b7210 */ /* 0x000fe20007f1e0ff */
[----:B------:R-:W-:Y:S01]  /*07c0*/  FMUL R5, R5, UR4 ;  /* 0x0000000405057c20 */ /* 0x000fe20008400000 */
[----:B------:R-:W-:Y:S01]  /*07d0*/  ULDC UR4, c[0x0][0x154] ;  /* 0x0000550000047ab9 */ /* 0x000fe20000000800 */
[----:B------:R-:W1:Y:S02]  /*07e0*/  LDC R14, c[0x0][0x618] ;  /* 0x00018600ff0e7b82 */ /* 0x000e640000000800 */
[----:B------:R-:W-:-:S02]  /*07f0*/  IMAD.X R13, RZ, RZ, ~R6, P0 ;  /* 0x000000ffff0d7224 */ /* 0x000fc400000e0e06 */
[----:B------:R-:W2:Y:S01]  /*0800*/  F2I.U32.TRUNC.NTZ R5, R5 ;  /* 0x0000000500057305 */ /* 0x000ea2000020f000 */
[----:B------:R-:W-:-:S03]  /*0810*/  IMAD.WIDE.U32 R6, R11, R20, R2 ;  /* 0x000000140b067225 */ /* 0x000fc600078e0002 */
[----:B------:R-:W3:Y:S01]  /*0820*/  LDC R9, c[0x0][0x144] ;  /* 0x00005100ff097b82 */ /* 0x000ee20000000800 */
[----:B------:R-:W-:-:S04]  /*0830*/  IMAD R12, R13, R20, RZ ;  /* 0x000000140d0c7224 */ /* 0x000fc800078e02ff */
[----:B------:R-:W-:Y:S02]  /*0840*/  IMAD R11, R11, R21, R12 ;  /* 0x000000150b0b7224 */ /* 0x000fe400078e020c */
[----:B------:R-:W-:Y:S01]  /*0850*/  IMAD.MOV.U32 R12, RZ, RZ, 0x1 ;  /* 0x00000001ff0c7424 */ /* 0x000fe200078e00ff */
[----:B------:R-:W4:Y:S01]  /*0860*/  LDC R18, c[0x0][0x608] ;  /* 0x00018200ff127b82 */ /* 0x000f220000000800 */
[----:B------:R-:W-:Y:S01]  /*0870*/  IMAD.IADD R11, R7, 0x1, R11 ;  /* 0x00000001070b7824 */ /* 0x000fe200078e020b */
[----:B0-----:R-:W-:Y:S01]  /*0880*/  ISETP.NE.U32.AND P0, PT, R22, RZ, PT ;  /* 0x000000ff1600720c */ /* 0x001fe20003f05070 */
[----:B--2---:R-:W-:-:S03]  /*0890*/  IMAD.MOV R7, RZ, RZ, -R5 ;  /* 0x000000ffff077224 */ /* 0x004fc600078e0a05 */
[----:B------:R-:W-:Y:S02]  /*08a0*/  ISETP.NE.AND.EX P0, PT, R23, RZ, PT, P0 ;  /* 0x000000ff1700720c */ /* 0x000fe40003f05300 */
[----:B------:R-:W0:Y:S01]  /*08b0*/  LDC R13, c[0x0][0x658] ;  /* 0x00019600ff0d7b82 */ /* 0x000e220000000800 */
[--C-:B-1----:R-:W-:Y:S02]  /*08c0*/  SHF.R.U64 R16, R6, R14, R11.reuse ;  /* 0x0000000e06107219 */ /* 0x102fe4000000120b */
[----:B------:R-:W-:Y:S02]  /*08d0*/  I2FP.F32.U32 R6, R10 ;  /* 0x0000000a00067245 */ /* 0x000fe40000201000 */
[----:B------:R-:W-:-:S03]  /*08e0*/  SHF.R.U32.HI R11, RZ, R14, R11 ;  /* 0x0000000eff0b7219 */ /* 0x000fc6000001160b */
[----:B------:R-:W1:Y:S01]  /*08f0*/  LDC R17, c[0x0][0x148] ;  /* 0x00005200ff117b82 */ /* 0x000e620000000800 */
[----:B---3--:R-:W-:Y:S02]  /*0900*/  IMAD R5, R9, R7, R8 ;  /* 0x0000000709057224 */ /* 0x008fe400078e0208 */
[----:B------:R-:W-:Y:S01]  /*0910*/  FMUL R7, R6, UR4 ;  /* 0x0000000406077c20 */ /* 0x000fe20008400000 */
[----:B------:R-:W-:-:S03]  /*0920*/  IMAD.MOV.U32 R6, RZ, RZ, -0x1 ;  /* 0xffffffffff067424 */ /* 0x000fc600078e00ff */
[----:B------:R2:W3:Y:S01]  /*0930*/  F2I.U32.TRUNC.NTZ R15, R7 ;  /* 0x00000007000f7305 */ /* 0x0004e2000020f000 */
[----:B------:R-:W1:Y:S01]  /*0940*/  LDC R21, c[0x0][0x600] ;  /* 0x00018000ff157b82 */ /* 0x000e620000000800 */
[-CC-:B----4-:R-:W-:Y:S02]  /*0950*/  SHF.R.U64 R27, R16, R18.reuse, R11.reuse ;  /* 0x00000012101b7219 */ /* 0x190fe4000000120b */
[----:B------:R-:W-:-:S05]  /*0960*/  SHF.R.U32.HI R8, RZ, R18, R11 ;  /* 0x00000012ff087219 */ /* 0x000fca000001160b */
[----:B------:R-:W4:Y:S01]  /*0970*/  LDC R20, c[0x0][0x648] ;  /* 0x00019200ff147b82 */ /* 0x000f220000000800 */
[-CC-:B0-----:R-:W-:Y:S02]  /*0980*/  SHF.R.U64 R18, R27, R13.reuse, R8.reuse ;  /* 0x0000000d1b127219 */ /* 0x181fe40000001208 */
[-C--:B------:R-:W-:Y:S02]  /*0990*/  SHF.L.U32 R6, R6, R13.reuse, RZ ;  /* 0x0000000d06067219 */ /* 0x080fe400000006ff */
[-C--:B------:R-:W-:Y:S02]  /*09a0*/  SHF.R.U32.HI R8, RZ, R13.reuse, R8 ;  /* 0x0000000dff087219 */ /* 0x080fe40000011608 */
[----:B------:R-:W-:Y:S01]  /*09b0*/  LOP3.LUT R14, RZ, R6, RZ, 0x33, !PT ;  /* 0x00000006ff0e7212 */ /* 0x000fe200078e33ff */
[----:B------:R-:W0:Y:S01]  /*09c0*/  LDC R25, c[0x0][0x638] ;  /* 0x00018e00ff197b82 */ /* 0x000e220000000800 */
[----:B------:R-:W-:Y:S01]  /*09d0*/  SHF.L.U32 R11, R12, R13, RZ ;  /* 0x0000000d0c0b7219 */ /* 0x000fe200000006ff */
[----:B------:R-:W-:-:S02]  /*09e0*/  IMAD.MOV.U32 R6, RZ, RZ, R18 ;  /* 0x000000ffff067224 */ /* 0x000fc400078e0012 */
[----:B--2---:R-:W-:-:S04]  /*09f0*/  IMAD.MOV.U32 R7, RZ, RZ, R8 ;  /* 0x000000ffff077224 */ /* 0x004fc800078e0008 */
[----:B------:R-:W2:Y:S01]  /*0a00*/  LDC R24, c[0x0][0x610] ;  /* 0x00018400ff187b82 */ /* 0x000ea20000000800 */
[----:B---3--:R-:W-:Y:S05]  /*0a10*/  @!P0 BRA `(.L_x_6) ;  /* 0x0000000000288947 */ /* 0x008fea0003800000 */
[----:B------:R-:W3:Y:S02]  /*0a20*/  LDC R13, c[0x0][0x64c] ;  /* 0x00019300ff0d7b82 */ /* 0x000ee40000000800 */
[----:B---3--:R-:W-:-:S05]  /*0a30*/  IADD3 R13, P0, R18, R13, RZ ;  /* 0x0000000d120d7210 */ /* 0x008fca0007f1e0ff */
        /* <DEDUP_REMOVED lines=8> */
.L_x_6:
[----:B----4-:R-:W-:Y:S01]  /*0ac0*/  SHF.R.U64 R6, R6, R20, R7 ;  /* 0x0000001406067219 */ /* 0x010fe20000001207 */
[----:B-1----:R-:W-:Y:S01]  /*0ad0*/  VIADD R7, R21, 0xffffffff ;  /* 0xffffffff15077836 */ /* 0x002fe20000000000 */
[----:B------:R-:W-:Y:S01]  /*0ae0*/  LOP3.LUT R14, R27, R14, RZ, 0xc0, !PT ;  /* 0x0000000e1b0e7212 */ /* 0x000fe200078ec0ff */
[----:B------:R-:W-:Y:S02]  /*0af0*/  IMAD.MOV R15, RZ, RZ, -R15 ;  /* 0x000000ffff0f7224 */ /* 0x000fe400078e0a0f */
[----:B------:R-:W-:Y:S01]  /*0b00*/  IMAD.MOV R8, RZ, RZ, -R6 ;  /* 0x000000ffff087224 */ /* 0x000fe200078e0a06 */
[----:B------:R-:W-:Y:S01]  /*0b10*/  LOP3.LUT R7, R16, R7, RZ, 0xc0, !PT ;  /* 0x0000000710077212 */ /* 0x000fe200078ec0ff */
[----:B------:R-:W-:Y:S02]  /*0b20*/  IMAD R14, R11, R6, R14 ;  /* 0x000000060b0e7224 */ /* 0x000fe400078e020e */
[----:B------:R-:W-:Y:S02]  /*0b30*/  @P3 IMAD R5, R17, R15, R10 ;  /* 0x0000000f11053224 */ /* 0x000fe400078e020a */
[----:B0-----:R-:W-:-:S02]  /*0b40*/  IMAD R6, R8, R25, R18 ;  /* 0x0000001908067224 */ /* 0x001fc400078e0212 */
[----:B--2---:R-:W-:Y:S02]  /*0b50*/  IMAD R5, R14, R24, R5 ;  /* 0x000000180e057224 */ /* 0x004fe400078e0205 */
[----:B------:R-:W-:Y:S02]  /*0b60*/  IMAD R6, R6, R21, R7 ;  /* 0x0000001506067224 */ /* 0x000fe400078e0207 */
[----:B------:R-:W-:-:S03]  /*0b70*/  IMAD.MOV.U32 R11, RZ, RZ, 0x1 ;  /* 0x00000001ff0b7424 */ /* 0x000fc600078e00ff */
[----:B------:R-:W-:Y:S02]  /*0b80*/  SEL R7, R6, R5, !P3 ;  /* 0x0000000506077207 */ /* 0x000fe40005800000 */
[----:B------:R-:W-:Y:S01]  /*0b90*/  SEL R6, R5, R6, !P3 ;  /* 0x0000000605067207 */ /* 0x000fe20005800000 */
[----:B------:R-:W-:-:S07]  /*0ba0*/  IMAD.MOV.U32 R5, RZ, RZ, R26 ;  /* 0x000000ffff057224 */ /* 0x000fce00078e001a */
.L_x_4:
[----:B------:R-:W-:-:S08]  /*0bb0*/  NOP ;  /* 0x0000000000007918 */ /* 0x000fd00000000000 */
[----:B------:R-:W0:Y:S02]  /*0bc0*/  USETMAXREG.TRY_ALLOC.CTAPOOL UP0, 0xe8 ;  /* 0x000000e8000079c8 */ /* 0x000e240008000600 */
[----:B0-----:R-:W-:-:S13]  /*0bd0*/  PLOP3.LUT P0, PT, PT, PT, UP0, 0x80, 0x0 ;  /* 0x000000000000781c */ /* 0x001fda0003f0f008 */
[----:B------:R-:W-:Y:S05]  /*0be0*/  @!P0 BRA `(.L_x_4) ;  /* 0xfffffffc00f08947 */ /* 0x000fea000383ffff */
[----:B------:R-:W-:Y:S01]  /*0bf0*/  ULDC.64 UR4, c[0x0][0x598] ;  /* 0x0001660000047ab9 */ /* 0x000fe20000000a00 */
[----:B------:R-:W-:Y:S01]  /*0c00*/  ULDC.64 UR20, c[0x0][0x208] ;  /* 0x0000820000147ab9 */ /* 0x000fe20000000a00 */
[----:B------:R-:W-:-:S04]  /*0c10*/  ISETP.NE.U32.AND P0, PT, RZ, UR4, PT ;  /* 0x00000004ff007c0c */ /* 0x000fc8000bf05070 */
[----:B------:R-:W-:-:S13]  /*0c20*/  ISETP.NE.AND.EX P0, PT, RZ, UR5, PT, P0 ;  /* 0x00000005ff007c0c */ /* 0x000fda000bf05300 */
[----:B------:R-:W-:Y:S05]  /*0c30*/  @!P0 BRA `(.L_x_7) ;  /* 0x00000000001c8947 */ /* 0x000fea0003800000 */
[----:B------:R-:W0:Y:S02]  /*0c40*/  LDC.64 R8, c[0x0][0x598] ;  /* 0x00016600ff087b82 */ /* 0x000e240000000a00 */
[----:B0-----:R-:W2:Y:S02]  /*0c50*/  LDG.E.64 R8, desc[UR20][R8.64] ;  /* 0x0000001408087981 */ /* 0x001ea4000c1e1b00 */
[----:B--2---:R-:W-:-:S04]  /*0c60*/  ISETP.NE.U32.AND P0, PT, R8, RZ, PT ;  /* 0x000000ff0800720c */ /* 0x004fc80003f05070 */
[----:B------:R-:W-:-:S13]  /*0c70*/  ISETP.NE.AND.EX P0, PT, R9, RZ, PT, P0 ;  /* 0x000000ff0900720c */ /* 0x000fda0003f05300 */
[----:B------:R-:W-:Y:S05]  /*0c80*/  @!P0 BRA `(.L_x_7) ;  /* 0x0000000000088947 */ /* 0x000fea0003800000 */
[----:B------:R0:W5:Y:S01]  /*0c90*/  LD.E R209, desc[UR20][R8.64] ;  /* 0x0000001408d17980 */ /* 0x000162000c101900 */
[----:B------:R-:W-:Y:S05]  /*0ca0*/  BRA `(.L_x_8) ;  /* 0x0000000000207947 */ /* 0x000fea0003800000 */
.L_x_7:
[----:B------:R-:W-:Y:S02]  /*0cb0*/  ULDC.64 UR4, c[0x0][0x588] ;  /* 0x0001620000047ab9 */ /* 0x000fe40000000a00 */
[----:B------:R-:W-:-:S04]  /*0cc0*/  ISETP.NE.U32.AND P0, PT, RZ, UR4, PT ;  /* 0x00000004ff007c0c */ /* 0x000fc8000bf05070 */
[----:B------:R-:W-:-:S13]  /*0cd0*/  ISETP.NE.AND.EX P0, PT, RZ, UR5, PT, P0 ;  /* 0x00000005ff007c0c */ /* 0x000fda000bf05300 */
[----:B------:R-:W-:Y:S05]  /*0ce0*/  @!P0 BRA `(.L_x_9) ;  /* 0x00000000000c8947 */ /* 0x000fea0003800000 */
[----:B------:R-:W0:Y:S02]  /*0cf0*/  LDC.64 R8, c[0x0][0x588] ;  /* 0x00016200ff087b82 */ /* 0x000e240000000a00 */
[----:B0-----:R1:W5:Y:S01]  /*0d00*/  LDG.E R209, desc[UR20][R8.64] ;  /* 0x0000001408d17981 */ /* 0x001362000c1e1900 */
[----:B------:R-:W-:Y:S05]  /*0d10*/  BRA `(.L_x_8) ;  /* 0x0000000000047947 */ /* 0x000fea0003800000 */
.L_x_9:
[----:B------:R-:W2:Y:S02]  /*0d20*/  LDC R209, c[0x0][0x580] ;  /* 0x00016000ffd17b82 */ /* 0x000ea40000000800 */
.L_x_8:
[----:B------:R-:W-:Y:S02]  /*0d30*/  ULDC.64 UR4, c[0x0][0x5a0] ;  /* 0x0001680000047ab9 */ /* 0x000fe40000000a00 */
[----:B------:R-:W-:-:S04]  /*0d40*/  ISETP.NE.U32.AND P0, PT, RZ, UR4, PT ;  /* 0x00000004ff007c0c */ /* 0x000fc8000bf05070 */
[----:B------:R-:W-:-:S13]  /*0d50*/  ISETP.NE.AND.EX P0, PT, RZ, UR5, PT, P0 ;  /* 0x00000005ff007c0c */ /* 0x000fda000bf05300 */
[----:B------:R-:W-:Y:S05]  /*0d60*/  @!P0 BRA `(.L_x_10) ;  /* 0x00000000001c8947 */ /* 0x000fea0003800000 */
[----:B01----:R-:W0:Y:S02]  /*0d70*/  LDC.64 R8, c[0x0][0x5a0] ;  /* 0x00016800ff087b82 */ /* 0x003e240000000a00 */
[----:B0-----:R-:W3:Y:S02]  /*0d80*/  LDG.E.64 R8, desc[UR20][R8.64] ;  /* 0x0000001408087981 */ /* 0x001ee4000c1e1b00 */
[----:B---3--:R-:W-:-:S04]  /*0d90*/  ISETP.NE.U32.AND P0, PT, R8, RZ, PT ;  /* 0x000000ff0800720c */ /* 0x008fc80003f05070 */
[----:B------:R-:W-:-:S13]  /*0da0*/  ISETP.NE.AND.EX P0, PT, R9, RZ, PT, P0 ;  /* 0x000000ff0900720c */ /* 0x000fda0003f05300 */
[----:B------:R-:W-:Y:S05]  /*0db0*/  @!P0 BRA `(.L_x_10) ;  /* 0x0000000000088947 */ /* 0x000fea0003800000 */
[----:B------:R0:W5:Y:S01]  /*0dc0*/  LD.E R208, desc[UR20][R8.64] ;  /* 0x0000001408d07980 */ /* 0x000162000c101900 */
[----:B------:R-:W-:Y:S05]  /*0dd0*/  BRA `(.L_x_11) ;  /* 0x0000000000207947 */ /* 0x000fea0003800000 */
.L_x_10:
[----:B------:R-:W-:Y:S02]  /*0de0*/  ULDC.64 UR4, c[0x0][0x590] ;  /* 0x0001640000047ab9 */ /* 0x000fe40000000a00 */
[----:B------:R-:W-:-:S04]  /*0df0*/  ISETP.NE.U32.AND P0, PT, RZ, UR4, PT ;  /* 0x00000004ff007c0c */ /* 0x000fc8000bf05070 */
[----:B------:R-:W-:-:S13]  /*0e00*/  ISETP.NE.AND.EX P0, PT, RZ, UR5, PT, P0 ;  /* 0x00000005ff007c0c */ /* 0x000fda000bf05300 */
[----:B------:R-:W-:Y:S05]  /*0e10*/  @!P0 BRA `(.L_x_12) ;  /* 0x00000000000c8947 */ /* 0x000fea0003800000 */
[----:B01----:R-:W0:Y:S02]  /*0e20*/  LDC.64 R8, c[0x0][0x590] ;  /* 0x00016400ff087b82 */ /* 0x003e240000000a00 */
[----:B0-----:R1:W5:Y:S01]  /*0e30*/  LDG.E R208, desc[UR20][R8.64] ;  /* 0x0000001408d07981 */ /* 0x001362000c1e1900 */
[----:B------:R-:W-:Y:S05]  /*0e40*/  BRA `(.L_x_11) ;  /* 0x0000000000047947 */ /* 0x000fea0003800000 */
.L_x_12:
[----:B------:R-:W3:Y:S02]  /*0e50*/  LDC R208, c[0x0][0x584] ;  /* 0x00016100ffd07b82 */ /* 0x000ee40000000800 */
.L_x_11:
[----:B------:R-:W-:-:S13]  /*0e60*/  LOP3.LUT P0, RZ, R11, 0xff, RZ, 0xc0, !PT ;  /* 0x000000ff0bff7812 */ /* 0x000fda000780c0ff */
[----:B------:R-:W-:Y:S05]  /*0e70*/  @!P0 EXIT ;  /* 0x000000000000894d */ /* 0x000fea0003800000 */
[----:B------:R-:W-:Y:S01]  /*0e80*/  ULDC UR4, c[0x0][0x28c] ;  /* 0x0000a30000047ab9 */ /* 0x000fe20000000800 */
[----:B------:R-:W-:Y:S01]  /*0e90*/  LOP3.LUT R212, R4, 0x1, RZ, 0xfc, !PT ;  /* 0x0000000104d47812 */ /* 0x000fe200078efcff */
[----:B------:R-:W-:-:S04]  /*0ea0*/  UIADD3 UR4, UR4, 0xff, URZ ;  /* 0x000000ff04047890 */ /* 0x000fc8000fffe03f */
[----:B------:R-:W-:-:S04]  /*0eb0*/  USHF.R.S32.HI UR5, URZ, 0x1f, UR4 ;  /* 0x0000001f3f057899 */ /* 0x000fc80008011404 */
[----:B------:R-:W-:-:S03]  /*0ec0*/  ULEA.HI UR5, UR5, UR4, URZ, 0x8 ;  /* 0x0000000405057291 */ /* 0x000fc6000f8f403f */
[----:B------:R-:W-:Y:S01]  /*0ed0*/  UMOV UR4, URZ ;  /* 0x0000003f00047c82 */ /* 0x000fe20008000000 */
[----:B------:R-:W-:-:S03]  /*0ee0*/  USHF.R.S32.HI UR9, URZ, 0x8, UR5 ;  /* 0x000000083f097899 */ /* 0x000fc60008011405 */
[----:B------:R-:W-:-:S09]  /*0ef0*/  UMOV UR5, URZ ;  /* 0x0000003f00057c82 */ /* 0x000fd20008000000 */
.L_x_229:
[----:B01----:R-:W-:Y:S01]  /*0f00*/  LOP3.LUT R8, R0, 0x80, RZ, 0xc0, !PT ;  /* 0x0000008000087812 */ /* 0x003fe200078ec0ff */
[----:B------:R-:W0:Y:S01]  /*0f10*/  S2UR UR12, SR_CgaCtaId ;  /* 0x00000000000c79c3 */ /* 0x000e220000008800 */
[----:B------:R-:W-:Y:S01]  /*0f20*/  UMOV UR11, 0x400 ;  /* 0x00000400000b7882 */ /* 0x000fe20000000000 */
[----:B------:R-:W-:Y:S01]  /*0f30*/  UMOV UR6, URZ ;  /* 0x0000003f00067c82 */ /* 0x000fe20008000000 */
[----:B------:R-:W-:Y:S01]  /*0f40*/  SHF.R.U32.HI R8, RZ, 0x7, R8 ;  /* 0x00000007ff087819 */ /* 0x000fe20000011608 */
[----:B------:R-:W-:Y:S01]  /*0f50*/  UMOV UR7, URZ ;  /* 0x0000003f00077c82 */ /* 0x000fe20008000000 */
[----:B------:R-:W-:Y:S01]  /*0f60*/  UMOV UR13, UR5 ;  /* 0x00000005000d7c82 */ /* 0x000fe20008000000 */
[----:B------:R-:W-:Y:S02]  /*0f70*/  CS2R R206, SRZ ;  /* 0x0000000000ce7805 */ /* 0x000fe4000001ff00 */
[----:B------:R-:W-:Y:S01]  /*0f80*/  CS2R R204, SRZ ;  /* 0x0000000000cc7805 */ /* 0x000fe2000001ff00 */
[----:B------:R-:W1:Y:S01]  /*0f90*/  LDC R9, c[0x0][0x28c] ;  /* 0x0000a300ff097b82 */ /* 0x000e620000000800 */
[----:B----4-:R-:W4:Y:S01]  /*0fa0*/  SHFL.IDX PT, R8, R8, RZ, 0x1f ;  /* 0x00001fff08087589 */ /* 0x010f2200000e0000 */
[----:B------:R-:W-:-:S02]  /*0fb0*/  CS2R R202, SRZ ;  /* 0x0000000000ca7805 */ /* 0x000fc4000001ff00 */
[----:B------:R-:W-:Y:S02]  /*0fc0*/  CS2R R200, SRZ ;  /* 0x0000000000c87805 */ /* 0x000fe4000001ff00 */
[----:B------:R-:W-:Y:S02]  /*0fd0*/  CS2R R198, SRZ ;  /* 0x0000000000c67805 */ /* 0x000fe4000001ff00 */
[----:B------:R-:W-:Y:S02]  /*0fe0*/  CS2R R196, SRZ ;  /* 0x0000000000c47805 */ /* 0x000fe4000001ff00 */
[----:B------:R-:W-:Y:S02]  /*0ff0*/  CS2R R194, SRZ ;  /* 0x0000000000c27805 */ /* 0x000fe4000001ff00 */
[----:B------:R-:W-:Y:S02]  /*1000*/  CS2R R192, SRZ ;  /* 0x0000000000c07805 */ /* 0x000fe4000001ff00 */
[----:B------:R-:W-:-:S02]  /*1010*/  CS2R R190, SRZ ;  /* 0x0000000000be7805 */ /* 0x000fc4000001ff00 */
[----:B------:R-:W-:Y:S02]  /*1020*/  CS2R R188, SRZ ;  /* 0x0000000000bc7805 */ /* 0x000fe4000001ff00 */
[----:B------:R-:W-:Y:S02]  /*1030*/  CS2R R186, SRZ ;  /* 0x0000000000ba7805 */ /* 0x000fe4000001ff00 */
[----:B------:R-:W-:Y:S02]  /*1040*/  CS2R R184, SRZ ;  /* 0x0000000000b87805 */ /* 0x000fe4000001ff00 */
[----:B------:R-:W-:Y:S02]  /*1050*/  CS2R R182, SRZ ;  /* 0x0000000000b67805 */ /* 0x000fe4000001ff00 */
[----:B------:R-:W-:Y:S02]  /*1060*/  CS2R R180, SRZ ;  /* 0x0000000000b47805 */ /* 0x000fe4000001ff00 */
[----:B------:R-:W-:-:S02]  /*1070*/  CS2R R178, SRZ ;  /* 0x0000000000b27805 */ /* 0x000fc4000001ff00 */
[----:B------:R-:W-:Y:S01]  /*1080*/  CS2R R176, SRZ ;  /* 0x0000000000b07805 */ /* 0x000fe2000001ff00 */
[----:B0-----:R-:W-:Y:S01]  /*1090*/  ULEA UR11, UR12, UR11, 0x18 ;  /* 0x0000000b0c0b7291 */ /* 0x001fe2000f8ec03f */
[----:B------:R-:W-:Y:S02]  /*10a0*/  CS2R R174, SRZ ;  /* 0x0000000000ae7805 */ /* 0x000fe4000001ff00 */
[----:B------:R-:W-:Y:S02]  /*10b0*/  CS2R R172, SRZ ;  /* 0x0000000000ac7805 */ /* 0x000fe4000001ff00 */
[----:B------:R-:W-:Y:S02]  /*10c0*/  CS2R R170, SRZ ;  /* 0x0000000000aa7805 */ /* 0x000fe4000001ff00 */
[----:B------:R-:W-:Y:S02]  /*10d0*/  CS2R R168, SRZ ;  /* 0x0000000000a87805 */ /* 0x000fe4000001ff00 */
[----:B------:R-:W-:-:S02]  /*10e0*/  CS2R R166, SRZ ;  /* 0x0000000000a67805 */ /* 0x000fc4000001ff00 */
[----:B------:R-:W-:Y:S02]  /*10f0*/  CS2R R164, SRZ ;  /* 0x0000000000a47805 */ /* 0x000fe4000001ff00 */
[----:B------:R-:W-:Y:S02]  /*1100*/  CS2R R162, SRZ ;  /* 0x0000000000a27805 */ /* 0x000fe4000001ff00 */
[----:B-1----:R-:W-:Y:S02]  /*1110*/  ISETP.GE.AND P0, PT, R9, 0x1, PT ;  /* 0x000000010900780c */ /* 0x002fe40003f06270 */
[----:B------:R-:W-:Y:S02]  /*1120*/  CS2R R160, SRZ ;  /* 0x0000000000a07805 */ /* 0x000fe4000001ff00 */
[----:B----4-:R-:W-:Y:S02]  /*1130*/  R2UR UR8, R8 ;  /* 0x00000000080872ca */ /* 0x010fe400000e0000 */
        /* <DEDUP_REMOVED lines=11> */
[----:B------:R-:W-:Y:S01]  /*11f0*/  CS2R R136, SRZ ;  /* 0x0000000000887805 */ /* 0x000fe2000001ff00 */
[----:B------:R-:W-:Y:S01]  /*1200*/  ULEA.HI UR10, UR8, UR8, URZ, 0x1 ;  /* 0x00000008080a7291 */ /* 0x000fe2000f8f083f */
[----:B------:R-:W-:-:S02]  /*1210*/  CS2R R134, SRZ ;  /* 0x0000000000867805 */ /* 0x000fc4000001ff00 */
[----:B------:R-:W-:Y:S02]  /*1220*/  CS2R R132, SRZ ;  /* 0x0000000000847805 */ /* 0x000fe4000001ff00 */
[----:B------:R-:W-:Y:S01]  /*1230*/  CS2R R130, SRZ ;  /* 0x0000000000827805 */ /* 0x000fe2000001ff00 */
[----:B------:R-:W-:Y:S01]  /*1240*/  ULOP3.LUT UR10, UR10, 0x7fffe, URZ, 0xc0, !UPT ;  /* 0x0007fffe0a0a7892 */ /* 0x000fe2000f8ec03f */
[----:B------:R-:W-:Y:S02]  /*1250*/  CS2R R128, SRZ ;  /* 0x0000000000807805 */ /* 0x000fe4000001ff00 */
[----:B------:R-:W-:Y:S02]  /*1260*/  CS2R R126, SRZ ;  /* 0x00000000007e7805 */ /* 0x000fe4000001ff00 */
[----:B------:R-:W-:Y:S01]  /*1270*/  CS2R R124, SRZ ;  /* 0x00000000007c7805 */ /* 0x000fe2000001ff00 */
[----:B------:R-:W-:Y:S01]  /*1280*/  UIADD3 UR10, UR8, -UR10, URZ ;  /* 0x8000000a080a7290 */ /* 0x000fe2000fffe03f */
[----:B------:R-:W-:-:S02]  /*1290*/  CS2R R122, SRZ ;  /* 0x00000000007a7805 */ /* 0x000fc4000001ff00 */
[----:B------:R-:W-:Y:S01]  /*12a0*/  CS2R R120, SRZ ;  /* 0x0000000000787805 */ /* 0x000fe2000001ff00 */
[----:B------:R-:W-:Y:S01]  /*12b0*/  UMOV UR8, URZ ;  /* 0x0000003f00087c82 */ /* 0x000fe20008000000 */
[----:B------:R-:W-:Y:S01]  /*12c0*/  ULEA UR10, UR10, UR11, 0xd ;  /* 0x0000000b0a0a7291 */ /* 0x000fe2000f8e683f */
[----:B------:R-:W-:Y:S02]  /*12d0*/  CS2R R22, SRZ ;  /* 0x0000000000167805 */ /* 0x000fe4000001ff00 */
[----:B------:R-:W-:Y:S02]  /*12e0*/  CS2R R20, SRZ ;  /* 0x0000000000147805 */ /* 0x000fe4000001ff00 */
[----:B------:R-:W-:Y:S01]  /*12f0*/  CS2R R18, SRZ ;  /* 0x0000000000127805 */ /* 0x000fe2000001ff00 */
[----:B------:R-:W-:Y:S01]  /*1300*/  UIADD3 UR10, UR10, 0x100, URZ ;  /* 0x000001000a0a7890 */ /* 0x000fe2000fffe03f */
[----:B------:R-:W-:Y:S01]  /*1310*/  CS2R R210, SRZ ;  /* 0x0000000000d27805 */ /* 0x000fe2000001ff00 */
[----:B------:R-:W-:Y:S01]  /*1320*/  IMAD.U32 R11, RZ, RZ, UR4 ;  /* 0x00000004ff0b7e24 */ /* 0x000fe2000f8e00ff */
[----:B------:R-:W-:Y:S01]  /*1330*/  CS2R R72, SRZ ;  /* 0x0000000000487805 */ /* 0x000fe2000001ff00 */
[----:B------:R-:W-:Y:S01]  /*1340*/  USHF.R.U32.HI UR10, URZ, 0x4, UR10 ;  /* 0x000000043f0a7899 */ /* 0x000fe2000801160a */
[----:B------:R-:W-:-:S02]  /*1350*/  CS2R R74, SRZ ;  /* 0x00000000004a7805 */ /* 0x000fc4000001ff00 */
[----:B------:R-:W-:Y:S02]  /*1360*/  CS2R R76, SRZ ;  /* 0x00000000004c7805 */ /* 0x000fe4000001ff00 */
[----:B------:R-:W-:Y:S01]  /*1370*/  CS2R R78, SRZ ;  /* 0x00000000004e7805 */ /* 0x000fe2000001ff00 */
[----:B------:R-:W-:Y:S01]  /*1380*/  ULOP3.LUT UR10, UR10, 0x3fff, URZ, 0xc0, !UPT ;  /* 0x00003fff0a0a7892 */ /* 0x000fe2000f8ec03f */
        /* <DEDUP_REMOVED lines=22> */
[----:B---3--:R-:W-:Y:S02]  /*14f0*/  CS2R R28, SRZ ;  /* 0x00000000001c7805 */ /* 0x008fe4000001ff00 */
        /* <DEDUP_REMOVED lines=20> */
[----:B------:R-:W-:Y:S01]  /*1640*/  CS2R R70, SRZ ;  /* 0x0000000000467805 */ /* 0x000fe2000001ff00 */
[----:B------:R-:W-:Y:S06]  /*1650*/  @!P0 BRA `(.L_x_13) ;  /* 0x0000000c00d08947 */ /* 0x000fec0003800000 */
[----:B------:R-:W-:-:S13]  /*1660*/  ISETP.NE.AND P1, PT, R212, 0x3, PT ;  /* 0x00000003d400780c */ /* 0x000fda0003f25270 */
[----:B------:R-:W-:Y:S05]  /*1670*/  @!P1 BRA `(.L_x_14) ;  /* 0x0000000000049947 */ /* 0x000fea0003800000 */
[----:B------:R-:W-:Y:S01]  /*1680*/  BPT.TRAP 0x1 ;  /* 0x000000040000795c */ /* 0x000fe20000300000 */
.L_x_14:
[----:B------:R-:W-:Y:S01]  /*1690*/  ULEA UR6, UR5, UR11, 0x3 ;  /* 0x0000000b05067291 */ /* 0x000fe2000f8e183f */
[----:B------:R-:W-:-:S05]  /*16a0*/  IMAD.U32 R8, RZ, RZ, UR4 ;  /* 0x00000004ff087e24 */ /* 0x000fca000f8e00ff */
[----:B------:R-:W-:-:S04]  /*16b0*/  SHF.L.U32 R8, R8, 0x1f, RZ ;  /* 0x0000001f08087819 */ /* 0x000fc800000006ff */
[----:B------:R0:W1:Y:S01]  /*16c0*/  SYNCS.PHASECHK.TRANS64.TRYWAIT P0, [UR6], R8 ;  /* 0x00000008ff0075a7 */ /* 0x0000620008000146 */
[----:B------:R-:W-:Y:S05]  /*16d0*/  @!P1 BRA `(.L_x_15) ;  /* 0x0000000000049947 */ /* 0x000fea0003800000 */
[----:B------:R-:W-:Y:S01]  /*16e0*/  BPT.TRAP 0x1 ;  /* 0x000000040000795c */ /* 0x000fe20000300000 */
.L_x_15:
[----:B-1----:R-:W-:Y:S05]  /*16f0*/  @P0 BRA `(.L_x_16) ;  /* 0x0000000000080947 */ /* 0x002fea0003800000 */
[----:B------:R-:W1:Y:S02]  /*1700*/  SYNCS.PHASECHK.TRANS64.TRYWAIT P0, [UR6], R8 ;  /* 0x00000008ff0075a7 */ /* 0x000e640008000146 */
[----:B-1----:R-:W-:Y:S05]  /*1710*/  @!P0 BRA `(.L_x_17) ;  /* 0x000000ac00748947 */ /* 0x002fea0003800000 */
.L_x_16:
[----:B------:R-:W-:Y:S01]  /*1720*/  UIADD3 UR6, UR11, 0x24100, URZ ;  /* 0x000241000b067890 */ /* 0x000fe2000fffe03f */
[----:B------:R-:W-:Y:S01]  /*1730*/  WARPGROUP.ARRIVE ;  /* 0x00000000000079c5 */ /* 0x000fe20000000000 */
[----:B------:R-:W-:Y:S01]  /*1740*/  ULOP3.LUT UR8, UR10, 0x10000, URZ, 0xfc, !UPT ;  /* 0x000100000a087892 */ /* 0x000fe2000f8efc3f */
[----:B------:R-:W-:Y:S01]  /*1750*/  CS2R R206, SRZ ;  /* 0x0000000000ce7805 */ /* 0x000fe2000001ff00 */
[----:B------:R-:W-:Y:S01]  /*1760*/  USHF.R.U32.HI UR6, URZ, 0x4, UR6 ;  /* 0x000000043f067899 */ /* 0x000fe20008011606 */
[----:B------:R-:W-:Y:S01]  /*1770*/  CS2R R204, SRZ ;  /* 0x0000000000cc7805 */ /* 0x000fe2000001ff00 */
[----:B------:R-:W-:Y:S01]  /*1780*/  UIMAD UR8, UR5, 0xc00, UR8 ;  /* 0x00000c00050878a4 */ /* 0x000fe2000f8e0208 */
[----:B------:R-:W-:Y:S01]  /*1790*/  CS2R R202, SRZ ;  /* 0x0000000000ca7805 */ /* 0x000fe2000001ff00 */
[----:B------:R-:W-:Y:S01]  /*17a0*/  ULOP3.LUT UR6, UR6, 0x3fff, URZ, 0xc0, !UPT ;  /* 0x00003fff06067892 */ /* 0x000fe2000f8ec03f */
[----:B------:R-:W-:Y:S01]  /*17b0*/  CS2R R200, SRZ ;  /* 0x0000000000c87805 */ /* 0x000fe2000001ff00 */
[----:B------:R-:W-:Y:S01]  /*17c0*/  UMOV UR17, 0x40000040 ;  /* 0x4000004000117882 */ /* 0x000fe20000000000 */
[----:B------:R-:W-:Y:S01]  /*17d0*/  UMOV UR19, 0x40000040 ;  /* 0x4000004000137882 */ /* 0x000fe20000000000 */
[----:B------:R-:W-:Y:S01]  /*17e0*/  ULOP3.LUT UR6, UR6, 0x10000, URZ, 0xfc, !UPT ;  /* 0x0001000006067892 */ /* 0x000fe2000f8efc3f */
[----:B------:R-:W-:Y:S01]  /*17f0*/  CS2R R198, SRZ ;  /* 0x0000000000c67805 */ /* 0x000fe2000001ff00 */
[----:B------:R-:W-:Y:S01]  /*1800*/  UMOV UR16, UR8 ;  /* 0x0000000800107c82 */ /* 0x000fe20008000000 */
[----:B------:R-:W-:Y:S01]  /*1810*/  UIADD3 UR7, UR8, 0x606, URZ ;  /* 0x0000060608077890 */ /* 0x000fe2000fffe03f */
[----:B------:R-:W-:Y:S01]  /*1820*/  CS2R R196, SRZ ;  /* 0x0000000000c47805 */ /* 0x000fe2000001ff00 */
[----:B------:R-:W-:Y:S01]  /*1830*/  UIMAD UR12, UR5, 0x600, UR6 ;  /* 0x00000600050c78a4 */ /* 0x000fe2000f8e0206 */
[----:B------:R-:W-:Y:S01]  /*1840*/  CS2R R194, SRZ ;  /* 0x0000000000c27805 */ /* 0x000fe2000001ff00 */
[----:B------:R-:W-:Y:S01]  /*1850*/  UMOV UR13, 0x40000040 ;  /* 0x40000040000d7882 */ /* 0x000fe20000000000 */
[----:B------:R-:W-:Y:S01]  /*1860*/  UMOV UR15, 0x40000040 ;  /* 0x40000040000f7882 */ /* 0x000fe20000000000 */
[----:B------:R-:W-:Y:S01]  /*1870*/  UIADD3 UR14, UR12, 0x306, URZ ;  /* 0x000003060c0e7890 */ /* 0x000fe2000fffe03f */
[----:B------:R-:W-:Y:S01]  /*1880*/  CS2R R192, SRZ ;  /* 0x0000000000c07805 */ /* 0x000fe2000001ff00 */
[----:B------:R-:W-:Y:S01]  /*1890*/  UMOV UR6, 0x8 ;  /* 0x0000000800067882 */ /* 0x000fe20000000000 */
[----:B------:R-:W-:Y:S01]  /*18a0*/  UMOV UR18, UR12 ;  /* 0x0000000c00127c82 */ /* 0x000fe20008000000 */
[----:B------:R-:W-:Y:S01]  /*18b0*/  CS2R R190, SRZ ;  /* 0x0000000000be7805 */ /* 0x000fe2000001ff00 */
[----:B------:R-:W-:Y:S01]  /*18c0*/  QGMMA.64x96x32.F32.E4M3.E4M3 R72, gdesc[UR16], RZ, !UPT ;  /* 0x01600000104879f3 */ /* 0x000fe2000c7008ff */
[----:B------:R-:W-:Y:S01]  /*18d0*/  UIADD3 UR16, UR8, 0x400, URZ ;  /* 0x0000040008107890 */ /* 0x000fe2000fffe03f */
[----:B------:R-:W-:Y:S01]  /*18e0*/  CS2R R188, SRZ ;  /* 0x0000000000bc7805 */ /* 0x000fe2000001ff00 */
[----:B------:R-:W-:Y:S01]  /*18f0*/  UMOV UR17, 0x40000040 ;  /* 0x4000004000117882 */ /* 0x000fe20000000000 */
[----:B------:R-:W-:-:S02]  /*1900*/  CS2R R186, SRZ ;  /* 0x0000000000ba7805 */ /* 0x000fc4000001ff00 */
[----:B------:R-:W-:Y:S02]  /*1910*/  CS2R R184, SRZ ;  /* 0x0000000000b87805 */ /* 0x000fe4000001ff00 */
[----:B------:R-:W-:Y:S02]  /*1920*/  CS2R R182, SRZ ;  /* 0x0000000000b67805 */ /* 0x000fe4000001ff00 */
[----:B------:R-:W-:Y:S02]  /*1930*/  CS2R R180, SRZ ;  /* 0x0000000000b47805 */ /* 0x000fe4000001ff00 */
[----:B------:R-:W-:Y:S02]  /*1940*/  CS2R R178, SRZ ;  /* 0x0000000000b27805 */ /* 0x000fe4000001ff00 */
[----:B------:R-:W-:Y:S01]  /*1950*/  CS2R R176, SRZ ;  /* 0x0000000000b07805 */ /* 0x000fe2000001ff00 */
[----:B------:R-:W-:Y:S01]  /*1960*/  QGMMA.64x96x32.F32.E4M3.E4M3 R24, gdesc[UR16], RZ, !UPT ;  /* 0x01600000101879f3 */ /* 0x000fe2000c7008ff */
[----:B------:R-:W-:Y:S01]  /*1970*/  UIADD3 UR16, UR8, 0x2, URZ ;  /* 0x0000000208107890 */ /* 0x000fe2000fffe03f */
[----:B------:R-:W-:Y:S01]  /*1980*/  CS2R R174, SRZ ;  /* 0x0000000000ae7805 */ /* 0x000fe2000001ff00 */
[----:B------:R-:W-:Y:S01]  /*1990*/  UIADD3 UR18, UR12, 0x2, URZ ;  /* 0x000000020c127890 */ /* 0x000fe2000fffe03f */
[----:B------:R-:W-:Y:S01]  /*19a0*/  CS2R R172, SRZ ;  /* 0x0000000000ac7805 */ /* 0x000fe2000001ff00 */
[----:B------:R-:W-:Y:S01]  /*19b0*/  UMOV UR17, 0x40000040 ;  /* 0x4000004000117882 */ /* 0x000fe20000000000 */
[----:B------:R-:W-:Y:S01]  /*19c0*/  UMOV UR19, 0x40000040 ;  /* 0x4000004000137882 */ /* 0x000fe20000000000 */
        /* <DEDUP_REMOVED lines=30> */
[----:B------:R-:W-:Y:S01]  /*1bb0*/  QGMMA.64x96x32.F32.E4M3.E4M3 R72, gdesc[UR16], R72 ;  /* 0x01600000104879f3 */ /* 0x000fe20008700848 */
[----:B------:R-:W-:Y:S01]  /*1bc0*/  UIADD3 UR16, UR8, 0x402, URZ ;  /* 0x0000040208107890 */ /* 0x000fe2000fffe03f */
[----:B------:R-:W-:-:S08]  /*1bd0*/  UMOV UR17, 0x40000040 ;  /* 0x4000004000117882 */ /* 0x000fd00000000000 */
[----:B------:R-:W-:Y:S01]  /*1be0*/  QGMMA.64x96x32.F32.E4M3.E4M3 R24, gdesc[UR16], R24 ;  /* 0x01600000101879f3 */ /* 0x000fe20008700818 */
[----:B------:R-:W-:Y:S02]  /*1bf0*/  UIADD3 UR16, UR8, 0x4, URZ ;  /* 0x0000000408107890 */ /* 0x000fe4000fffe03f */
[----:B------:R-:W-:Y:S01]  /*1c00*/  UIADD3 UR18, UR12, 0x4, URZ ;  /* 0x000000040c127890 */ /* 0x000fe2000fffe03f */
[----:B------:R-:W-:Y:S01]  /*1c10*/  UMOV UR17, 0x40000040 ;  /* 0x4000004000117882 */ /* 0x000fe20000000000 */
[----:B------:R-:W-:-:S07]  /*1c20*/  UMOV UR19, 0x40000040 ;  /* 0x4000004000137882 */ /* 0x000fce0000000000 */
        /* <DEDUP_REMOVED lines=31> */
[----:B------:R-:W-:Y:S01]  /*1e20*/  UMOV UR19, 0x40000040 ;  /* 0x4000004000137882 */ /* 0x000fe20000000000 */
[----:B------:R-:W-:Y:S01]  /*1e30*/  UMOV UR12, UR7 ;  /* 0x00000007000c7c82 */ /* 0x000fe20008000000 */
[----:B------:R-:W-:Y:S02]  /*1e40*/  ULDC UR7, c[0x0][0x50c] ;  /* 0x0001430000077ab9 */ /* 0x000fe40000000800 */
[----:B------:R-:W-:-:S04]  /*1e50*/  UISETP.NE.AND UP0, UPT, UR7, 0x8, UPT ;  /* 0x000000080700788c */ /* 0x000fc8000bf05270 */
[----:B------:R-:W-:-:S06]  /*1e60*/  USEL UR7, URZ, 0x1, UP0 ;  /* 0x000000013f077887 */ /* 0x000fcc0008000000 */
[----:B------:R-:W-:Y:S01]  /*1e70*/  ISETP.NE.AND P0, PT, RZ, UR7, PT ;  /* 0x00000007ff007c0c */ /* 0x000fe2000bf05270 */
[----:B------:R-:W-:Y:S01]  /*1e80*/  QGMMA.64x96x32.F32.E4M3.E4M3 R72, gdesc[UR16], R72 ;  /* 0x01600000104879f3 */ /* 0x000fe20008700848 */
[----:B------:R-:W-:Y:S01]  /*1e90*/  UIADD3 UR16, UR8, 0xa04, URZ ;  /* 0x00000a0408107890 */ /* 0x000fe2000fffe03f */
[----:B------:R-:W-:-:S08]  /*1ea0*/  UMOV UR17, 0x40000040 ;  /* 0x4000004000117882 */ /* 0x000fd00000000000 */
[----:B------:R-:W-:Y:S08]  /*1eb0*/  QGMMA.64x96x32.F32.E4M3.E4M3 R24, gdesc[UR16], R24 ;  /* 0x01600000101879f3 */ /* 0x000ff00008700818 */
[----:B------:R-:W-:Y:S01]  /*1ec0*/  QGMMA.64x96x32.F32.E4M3.E4M3 R72, gdesc[UR12], R72 ;  /* 0x016000000c4879f3 */ /* 0x000fe20008700848 */
[----:B------:R-:W-:Y:S01]  /*1ed0*/  UIADD3 UR12, UR8, 0xa06, URZ ;  /* 0x00000a06080c7890 */ /* 0x000fe2000fffe03f */
[----:B------:R-:W-:-:S08]  /*1ee0*/  UMOV UR13, 0x40000040 ;  /* 0x40000040000d7882 */ /* 0x000fd00000000000 */
[----:B------:R-:W-:Y:S01]  /*1ef0*/  QGMMA.64x96x32.F32.E4M3.E4M3 R24, gdesc[UR12], R24, gsb0 ;  /* 0x016000000c1879f3 */ /* 0x000fe20008000818 */
[----:B------:R-:W-:Y:S05]  /*1f00*/  @!P0 BRA `(.L_x_18) ;  /* 0x0000000400888947 */ /* 0x000fea0003800000 */
[----:B------:R-:W-:Y:S02]  /*1f10*/  WARPGROUP.DEPBAR.LE gsb0, 0x0 ;  /* 0x00008000000079c5 */ /* 0x000fe40000010000 */
[----:B------:R-:W-:-:S01]  /*1f20*/  FADD R211, RZ, R72 ;  /* 0x00000048ffd37221 */ /* 0x000fc20000000000 */
[----:B------:R-:W-:Y:S01]  /*1f30*/  FADD R210, RZ, R73 ;  /* 0x00000049ffd27221 */ /* 0x000fe20000000000 */
        /* <DEDUP_REMOVED lines=94> */
[----:B------:R-:W-:-:S06]  /*2520*/  UMOV UR6, URZ ;  /* 0x0000003f00067c82 */ /* 0x000fcc0008000000 */
.L_x_18:
[----:B------:R-:W-:-:S04]  /*2530*/  UIADD3 UR13, UR5, 0x1, URZ ;  /* 0x00000001050d7890 */ /* 0x000fc8000fffe03f */
[----:B------:R-:W-:-:S04]  /*2540*/  UISETP.NE.AND UP0, UPT, UR13, 0x3, UPT ;  /* 0x000000030d00788c */ /* 0x000fc8000bf05270 */
[----:B------:R-:W-:Y:S02]  /*2550*/  USEL UR8, URZ, 0x1, UP0 ;  /* 0x000000013f087887 */ /* 0x000fe40008000000 */
[----:B------:R-:W-:Y:S02]  /*2560*/  USEL UR13, UR13, URZ, UP0 ;  /* 0x0000003f0d0d7287 */ /* 0x000fe40008000000 */
[----:B------:R-:W-:-:S06]  /*2570*/  ULOP3.LUT UR8, UR4, UR8, URZ, 0x3c, !UPT ;  /* 0x0000000804087292 */ /* 0x000fcc000f8e3c3f */
[----:B------:R-:W-:Y:S01]  /*2580*/  IMAD.U32 R11, RZ, RZ, UR8 ;  /* 0x00000008ff0b7e24 */ /* 0x000fe2000f8e00ff */
[----:B------:R-:W-:-:S06]  /*2590*/  UMOV UR8, 0x1 ;  /* 0x0000000100087882 */ /* 0x000fcc0000000000 */
.L_x_13:
[----:B------:R-:W-:-:S04]  /*25a0*/  UISETP.LT.AND UP0, UPT, UR9, 0x1, UPT ;  /* 0x000000010900788c */ /* 0x000fc8000bf01270 */
[----:B------:R-:W-:-:S04]  /*25b0*/  USEL UR12, UR9, 0x1, UP0 ;  /* 0x00000001090c7887 */ /* 0x000fc80008000000 */
[----:B------:R-:W-:-:S04]  /*25c0*/  UIADD3 UR12, UR9, -UR12, URZ ;  /* 0x8000000c090c7290 */ /* 0x000fc8000fffe03f */
[----:B------:R-:W-:-:S06]  /*25d0*/  UISETP.GE.AND UP0, UPT, UR12, 0x1, UPT ;  /* 0x000000010c00788c */ /* 0x000fcc000bf06270 */
[----:B------:R-:W-:-:S13]  /*25e0*/  PLOP3.LUT P0, PT, PT, PT, UP0, 0x80, 0x0 ;  /* 0x000000000000781c */ /* 0x000fda0003f0f008 */
[----:B------:R-:W-:Y:S05]  /*25f0*/  @!P0 BRA `(.L_x_19) ;  /* 0x0000000c00648947 */ /* 0x000fea0003800000 */
[----:B01----:R-:W-:Y:S01]  /*2600*/  IMAD.U32 R8, RZ, RZ, UR12 ;  /* 0x0000000cff087e24 */ /* 0x003fe2000f8e00ff */
[----:B------:R-:W-:Y:S01]  /*2610*/  UMOV UR12, UR5 ;  /* 0x00000005000c7c82 */ /* 0x000fe20008000000 */
[----:B------:R-:W-:-:S05]  /*2620*/  ULDC UR15, c[0x0][0x50c] ;  /* 0x00014300000f7ab9 */ /* 0x000fca0000000800 */
.L_x_27:
[----:B------:R-:W-:-:S13]  /*2630*/  ISETP.NE.AND P1, PT, R212, 0x3, PT ;  /* 0x00000003d400780c */ /* 0x000fda0003f25270 */
[----:B01----:R-:W-:Y:S05]  /*2640*/  @!P1 BRA `(.L_x_20) ;  /* 0x0000000000049947 */ /* 0x003fea0003800000 */
[----:B------:R-:W-:Y:S01]  /*2650*/  BPT.TRAP 0x1 ;  /* 0x000000040000795c */ /* 0x000fe20000300000 */
.L_x_20:
[----:B------:R-:W0:Y:S01]  /*2660*/  S2UR UR14, SR_CgaCtaId ;  /* 0x00000000000e79c3 */ /* 0x000e220000008800 */
[----:B------:R-:W-:Y:S01]  /*2670*/  UMOV UR11, 0x400 ;  /* 0x00000400000b7882 */ /* 0x000fe20000000000 */
[----:B------:R-:W-:Y:S01]  /*2680*/  SHF.L.U32 R9, R11, 0x1f, RZ ;  /* 0x0000001f0b097819 */ /* 0x000fe200000006ff */
[----:B0-----:R-:W-:-:S04]  /*2690*/  ULEA UR11, UR14, UR11, 0x18 ;  /* 0x0000000b0e0b7291 */ /* 0x001fc8000f8ec03f */
[----:B------:R-:W-:-:S09]  /*26a0*/  ULEA UR14, UR13, UR11, 0x3 ;  /* 0x0000000b0d0e7291 */ /* 0x000fd2000f8e183f */
[----:B------:R0:W1:Y:S01]  /*26b0*/  SYNCS.PHASECHK.TRANS64.TRYWAIT P0, [UR14], R9 ;  /* 0x00000009ff0075a7 */ /* 0x000062000800014e */
[----:B------:R-:W-:Y:S05]  /*26c0*/  @!P1 BRA `(.L_x_21) ;  /* 0x0000000000049947 */ /* 0x000fea0003800000 */
[----:B------:R-:W-:Y:S01]  /*26d0*/  BPT.TRAP 0x1 ;  /* 0x000000040000795c */ /* 0x000fe20000300000 */
.L_x_21:
[----:B-1----:R-:W-:Y:S05]  /*26e0*/  @P0 BRA `(.L_x_22) ;  /* 0x0000000000080947 */ /* 0x002fea0003800000 */
[----:B------:R-:W1:Y:S02]  /*26f0*/  SYNCS.PHASECHK.TRANS64.TRYWAIT P0, [UR14], R9 ;  /* 0x00000009ff0075a7 */ /* 0x000e64000800014e */
[----:B-1----:R-:W-:Y:S05]  /*2700*/  @!P0 BRA `(.L_x_23) ;  /* 0x0000009c00908947 */ /* 0x002fea0003800000 */
.L_x_22:
[----:B------:R-:W-:Y:S01]  /*2710*/  UIADD3 UR14, UR11, 0x24100, URZ ;  /* 0x000241000b0e7890 */ /* 0x000fe2000fffe03f */
[----:B------:R-:W-:Y:S01]  /*2720*/  WARPGROUP.ARRIVE ;  /* 0x00000000000079c5 */ /* 0x000fe20000000000 */
[----:B------:R-:W-:Y:S02]  /*2730*/  UISETP.NE.AND UP0, UPT, UR7, URZ, UPT ;  /* 0x0000003f0700728c */ /* 0x000fe4000bf05270 */
[----:B------:R-:W-:Y:S02]  /*2740*/  USHF.R.U32.HI UR14, URZ, 0x4, UR14 ;  /* 0x000000043f0e7899 */ /* 0x000fe4000801160e */
[----:B------:R-:W-:Y:S02]  /*2750*/  USEL UR8, UR8, URZ, !UP0 ;  /* 0x0000003f08087287 */ /* 0x000fe4000c000000 */
[----:B------:R-:W-:Y:S02]  /*2760*/  ULOP3.LUT UR7, UR14, 0x3fff, URZ, 0xc0, !UPT ;  /* 0x00003fff0e077892 */ /* 0x000fe4000f8ec03f */
[----:B------:R-:W-:-:S02]  /*2770*/  ULOP3.LUT UR14, UR10, 0x10000, URZ, 0xfc, !UPT ;  /* 0x000100000a0e7892 */ /* 0x000fc4000f8efc3f */
[----:B------:R-:W-:Y:S02]  /*2780*/  ULOP3.LUT UR7, UR7, 0x10000, URZ, 0xfc, !UPT ;  /* 0x0001000007077892 */ /* 0x000fe4000f8efc3f */
[----:B------:R-:W-:Y:S02]  /*2790*/  UISETP.NE.U32.AND UP0, UPT, UR8, URZ, UPT ;  /* 0x0000003f0800728c */ /* 0x000fe4000bf05070 */
[----:B------:R-:W-:Y:S02]  /*27a0*/  UIMAD UR14, UR13, 0xc00, UR14 ;  /* 0x00000c000d0e78a4 */ /* 0x000fe4000f8e020e */
[----:B------:R-:W-:Y:S01]  /*27b0*/  UIMAD UR8, UR13, 0x600, UR7 ;  /* 0x000006000d0878a4 */ /* 0x000fe2000f8e0207 */
[----:B------:R-:W-:Y:S01]  /*27c0*/  UMOV UR17, 0x40000040 ;  /* 0x4000004000117882 */ /* 0x000fe20000000000 */
[----:B------:R-:W-:Y:S01]  /*27d0*/  UMOV UR19, 0x40000040 ;  /* 0x4000004000137882 */ /* 0x000fe20000000000 */
[----:B------:R-:W-:Y:S02]  /*27e0*/  UIADD3 UR6, UR6, 0x8, URZ ;  /* 0x0000000806067890 */ /* 0x000fe4000fffe03f */
[----:B------:R-:W-:-:S02]  /*27f0*/  UMOV UR16, UR14 ;  /* 0x0000000e00107c82 */ /* 0x000fc40008000000 */
[----:B------:R-:W-:Y:S02]  /*2800*/  UMOV UR18, UR8 ;  /* 0x0000000800127c82 */ /* 0x000fe40008000000 */
[----:B------:R-:W-:Y:S01]  /*2810*/  QGMMA.64x96x32.F32.E4M3.E4M3 R72, gdesc[UR16], R72, UP0 ;  /* 0x01600000104879f3 */ /* 0x000fe2000bf00848 */
[----:B------:R-:W-:Y:S01]  /*2820*/  UIADD3 UR16, UR14, 0x400, URZ ;  /* 0x000004000e107890 */ /* 0x000fe2000fffe03f */
[----:B------:R-:W-:-:S08]  /*2830*/  UMOV UR17, 0x40000040 ;  /* 0x4000004000117882 */ /* 0x000fd00000000000 */
[----:B------:R-:W-:Y:S01]  /*2840*/  QGMMA.64x96x32.F32.E4M3.E4M3 R24, gdesc[UR16], R24, UP0 ;  /* 0x01600000101879f3 */ /* 0x000fe2000bf00818 */
[----:B------:R-:W-:Y:S02]  /*2850*/  UIADD3 UR16, UR14, 0x2, URZ ;  /* 0x000000020e107890 */ /* 0x000fe4000fffe03f */
[----:B------:R-:W-:Y:S01]  /*2860*/  UIADD3 UR18, UR8, 0x2, URZ ;  /* 0x0000000208127890 */ /* 0x000fe2000fffe03f */
[----:B------:R-:W-:Y:S01]  /*2870*/  UMOV UR17, 0x40000040 ;  /* 0x4000004000117882 */ /* 0x000fe20000000000 */
[----:B------:R-:W-:Y:S01]  /*2880*/  UMOV UR19, 0x40000040 ;  /* 0x4000004000137882 */ /* 0x000fe20000000000 */
[----:B------:R-:W-:-:S04]  /*2890*/  UISETP.NE.AND UP0, UPT, UR6, UR15, UPT ;  /* 0x0000000f0600728c */ /* 0x000fc8000bf05270 */
[----:B------:R-:W-:-:S06]  /*28a0*/  USEL UR7, URZ, 0x1, UP0 ;  /* 0x000000013f077887 */ /* 0x000fcc0008000000 */
[----:B------:R-:W-:Y:S01]  /*28b0*/  ISETP.NE.AND P0, PT, RZ, UR7, PT ;  /* 0x00000007ff007c0c */ /* 0x000fe2000bf05270 */
        /* <DEDUP_REMOVED lines=51> */
[----:B------:R-:W-:Y:S03]  /*2bf0*/  QGMMA.64x96x32.F32.E4M3.E4M3 R24, gdesc[UR16], R24, gsb0 ;  /* 0x01600000101879f3 */ /* 0x000fe60008000818 */
[----:B------:R-:W-:Y:S02]  /*2c00*/  WARPGROUP.DEPBAR.LE gsb0, 0x1 ;  /* 0x00008000000079c5 */ /* 0x000fe40000010100 */
[----:B------:R-:W-:Y:S05]  /*2c10*/  @!P0 BRA `(.L_x_24) ;  /* 0x0000000400888947 */ /* 0x000fea0003800000 */
[----:B------:R-:W-:Y:S02]  /*2c20*/  WARPGROUP.DEPBAR.LE gsb0, 0x0 ;  /* 0x00008000000079c5 */ /* 0x000fe40000010000 */
[----:B------:R-:W-:-:S01]  /*2c30*/  FADD R211, R72, R211 ;  /* 0x000000d348d37221 */ /* 0x000fc20000000000 */
[----:B------:R-:W-:Y:S01]  /*2c40*/  FADD R210, R73, R210 ;  /* 0x000000d249d27221 */ /* 0x000fe20000000000 */
        /* <DEDUP_REMOVED lines=94> */
[----:B------:R-:W-:-:S06]  /*3230*/  UMOV UR6, URZ ;  /* 0x0000003f00067c82 */ /* 0x000fcc0008000000 */
.L_x_24:
[----:B------:R-:W-:Y:S05]  /*3240*/  @!P1 BRA `(.L_x_25) ;  /* 0x0000000000049947 */ /* 0x000fea0003800000 */
[----:B------:R-:W-:Y:S01]  /*3250*/  BPT.TRAP 0x1 ;  /* 0x000000040000795c */ /* 0x000fe20000300000 */
.L_x_25:
[----:B------:R-:W-:Y:S01]  /*3260*/  ULEA UR8, UR12, UR11, 0x3 ;  /* 0x0000000b0c087291 */ /* 0x000fe2000f8e183f */
[----:B------:R-:W-:-:S03]  /*3270*/  ISETP.GT.U32.AND P0, PT, R4, 0x1, PT ;  /* 0x000000010400780c */ /* 0x000fc60003f04070 */
[----:B------:R-:W-:-:S04]  /*3280*/  UIADD3 UR8, UR8, 0x18, URZ ;  /* 0x0000001808087890 */ /* 0x000fc8000fffe03f */
[----:B------:R-:W-:-:S09]  /*3290*/  UPRMT UR8, URZ, 0x654, UR8 ;  /* 0x000006543f087896 */ /* 0x000fd20008000008 */
[----:B------:R-:W-:Y:S01]  /*32a0*/  SYNCS.ARRIVE.TRANS64.RED.A1T0 RZ, [UR8], RZ ;  /* 0x000000ffffff79a7 */ /* 0x000fe20008100408 */
[----:B------:R-:W-:Y:S05]  /*32b0*/  @P0 BRA `(.L_x_26) ;  /* 0x0000000000040947 */ /* 0x000fea0003800000 */
[----:B------:R-:W-:Y:S01]  /*32c0*/  BPT.TRAP 0x1 ;  /* 0x000000040000795c */ /* 0x000fe20000300000 */
.L_x_26:
[----:B------:R-:W-:Y:S01]  /*32d0*/  UIADD3 UR13, UR13, 0x1, URZ ;  /* 0x000000010d0d7890 */ /* 0x000fe2000fffe03f */
[C---:B------:R-:W-:Y:S01]  /*32e0*/  ISETP.GT.AND P0, PT, R8.reuse, 0x1, PT ;  /* 0x000000010800780c */ /* 0x040fe20003f04270 */
[----:B------:R-:W-:Y:S01]  /*32f0*/  UIADD3 UR12, UR12, 0x1, URZ ;  /* 0x000000010c0c7890 */ /* 0x000fe2000fffe03f */
[----:B------:R-:W-:Y:S01]  /*3300*/  VIADD R8, R8, 0xffffffff ;  /* 0xffffffff08087836 */ /* 0x000fe20000000000 */
[----:B------:R-:W-:Y:S02]  /*3310*/  UISETP.NE.AND UP0, UPT, UR13, 0x3, UPT ;  /* 0x000000030d00788c */ /* 0x000fe4000bf05270 */
[----:B------:R-:W-:Y:S02]  /*3320*/  UISETP.NE.AND UP1, UPT, UR12, 0x3, UPT ;  /* 0x000000030c00788c */ /* 0x000fe4000bf25270 */
[----:B------:R-:W-:Y:S02]  /*3330*/  USEL UR8, URZ, 0x1, UP0 ;  /* 0x000000013f087887 */ /* 0x000fe40008000000 */
[----:B------:R-:W-:-:S02]  /*3340*/  USEL UR13, UR13, URZ, UP0 ;  /* 0x0000003f0d0d7287 */ /* 0x000fc40008000000 */
[----:B------:R-:W-:Y:S02]  /*3350*/  USEL UR12, UR12, URZ, UP1 ;  /* 0x0000003f0c0c7287 */ /* 0x000fe40008800000 */
[----:B------:R-:W-:Y:S01]  /*3360*/  LOP3.LUT R11, R11, UR8, RZ, 0x3c, !PT ;  /* 0x000000080b0b7c12 */ /* 0x000fe2000f8e3cff */
[----:B------:R-:W-:Y:S01]  /*3370*/  UMOV UR8, 0x1 ;  /* 0x0000000100087882 */ /* 0x000fe20000000000 */
[----:B------:R-:W-:Y:S08]  /*3380*/  @P0 BRA `(.L_x_27) ;  /* 0xfffffff000a80947 */ /* 0x000ff0000383ffff */
.L_x_19:
[----:B------:R-:W-:Y:S01]  /*3390*/  UISETP.NE.AND UP0, UPT, UR6, URZ, UPT ;  /* 0x0000003f0600728c */ /* 0x000fe2000bf05270 */
[----:B01----:R-:W0:Y:S03]  /*33a0*/  LDC R8, c[0x0][0x28c] ;  /* 0x0000a300ff087b82 */ /* 0x003e260000000800 */
[----:B------:R-:W-:-:S06]  /*33b0*/  USEL UR6, URZ, 0x1, !UP0 ;  /* 0x000000013f067887 */ /* 0x000fcc000c000000 */
[----:B------:R-:W-:Y:S02]  /*33c0*/  ISETP.NE.AND P0, PT, RZ, UR6, PT ;  /* 0x00000006ff007c0c */ /* 0x000fe4000bf05270 */
[----:B0-----:R-:W-:-:S11]  /*33d0*/  ISETP.GE.AND P1, PT, R8, 0x1, PT ;  /* 0x000000010800780c */ /* 0x001fd60003f26270 */
[----:B------:R-:W-:Y:S05]  /*33e0*/  @!P0 BRA `(.L_x_28) ;  /* 0x0000000400848947 */ /* 0x000fea0003800000 */
[----:B------:R-:W-:Y:S02]  /*33f0*/  WARPGROUP.DEPBAR.LE gsb0, 0x0 ;  /* 0x00008000000079c5 */ /* 0x000fe40000010000 */
[----:B------:R-:W-:Y:S01]  /*3400*/  FADD R211, R72, R211 ;  /* 0x000000d348d37221 */ /* 0x000fe20000000000 */
        /* <DEDUP_REMOVED lines=94> */
[----:B------:R-:W-:-:S07]  /*39f0*/  FADD R206, R206, R71 ;  /* 0x00000047cece7221 */ /* 0x000fce0000000000 */
.L_x_28:
[----:B------:R-:W-:Y:S02]  /*3a00*/  WARPGROUP.DEPBAR.LE gsb0, 0x0 ;  /* 0x00008000000079c5 */ /* 0x000fe40000010000 */
[----:B------:R-:W-:Y:S05]  /*3a10*/  @!P1 BRA `(.L_x_29) ;  /* 0x0000000000409947 */ /* 0x000fea0003800000 */
[----:B------:R-:W-:-:S13]  /*3a20*/  ISETP.NE.AND P0, PT, R212, 0x3, PT ;  /* 0x00000003d400780c */ /* 0x000fda0003f05270 */
[----:B------:R-:W-:Y:S05]  /*3a30*/  @!P0 BRA `(.L_x_30) ;  /* 0x0000000000048947 */ /* 0x000fea0003800000 */
[----:B------:R-:W-:Y:S01]  /*3a40*/  BPT.TRAP 0x1 ;  /* 0x000000040000795c */ /* 0x000fe20000300000 */
.L_x_30:
[----:B------:R-:W-:Y:S01]  /*3a50*/  UISETP.LT.AND UP0, UPT, UR9, 0x1, UPT ;  /* 0x000000010900788c */ /* 0x000fe2000bf01270 */
[----:B------:R-:W-:-:S03]  /*3a60*/  ISETP.GT.U32.AND P0, PT, R4, 0x1, PT ;  /* 0x000000010400780c */ /* 0x000fc60003f04070 */
[----:B------:R-:W-:-:S04]  /*3a70*/  USEL UR8, UR9, 0x1, UP0 ;  /* 0x0000000109087887 */ /* 0x000fc80008000000 */
[----:B------:R-:W-:-:S04]  /*3a80*/  UIADD3 UR8, UR5, UR9, -UR8 ;  /* 0x0000000905087290 */ /* 0x000fc8000fffe808 */
[----:B------:R-:W-:-:S04]  /*3a90*/  UIMAD.WIDE.U32 UR6, UR8, -0x55555555, URZ ;  /* 0xaaaaaaab080678a5 */ /* 0x000fc8000f8e003f */
[----:B------:R-:W-:-:S04]  /*3aa0*/  USHF.R.U32.HI UR6, URZ, 0x1, UR7 ;  /* 0x000000013f067899 */ /* 0x000fc80008011607 */
[----:B------:R-:W-:-:S04]  /*3ab0*/  UIMAD UR8, UR6, -0x3, UR8 ;  /* 0xfffffffd060878a4 */ /* 0x000fc8000f8e0208 */
[----:B------:R-:W-:-:S04]  /*3ac0*/  ULEA UR8, UR8, UR11, 0x3 ;  /* 0x0000000b08087291 */ /* 0x000fc8000f8e183f */
[----:B------:R-:W-:-:S04]  /*3ad0*/  UIADD3 UR8, UR8, 0x18, URZ ;  /* 0x0000001808087890 */ /* 0x000fc8000fffe03f */
[----:B------:R-:W-:-:S09]  /*3ae0*/  UPRMT UR8, URZ, 0x654, UR8 ;  /* 0x000006543f087896 */ /* 0x000fd20008000008 */
[----:B------:R-:W-:Y:S01]  /*3af0*/  SYNCS.ARRIVE.TRANS64.RED.A1T0 RZ, [UR8], RZ ;  /* 0x000000ffffff79a7 */ /* 0x000fe20008100408 */
[----:B------:R-:W-:Y:S05]  /*3b00*/  @P0 BRA `(.L_x_29) ;  /* 0x0000000000040947 */ /* 0x000fea0003800000 */
[----:B------:R-:W-:Y:S01]  /*3b10*/  BPT.TRAP 0x1 ;  /* 0x000000040000795c */ /* 0x000fe20000300000 */
.L_x_29:
[----:B------:R-:W0:Y:S01]  /*3b20*/  LDC R12, c[0x0][0x288] ;  /* 0x0000a200ff0c7b82 */ /* 0x000e220000000800 */
[--C-:B------:R-:W-:Y:S01]  /*3b30*/  SHF.R.U32.HI R8, RZ, 0x2, R0.reuse ;  /* 0x00000002ff087819 */ /* 0x100fe20000011600 */
[----:B------:R-:W-:Y:S01]  /*3b40*/  IMAD R27, R7, 0x60, RZ ;  /* 0x00000060071b7824 */ /* 0x000fe200078e02ff */
[----:B------:R-:W-:Y:S01]  /*3b50*/  SHF.R.U32.HI R11, RZ, 0x7, R0 ;  /* 0x00000007ff0b7819 */ /* 0x000fe20000011600 */
[----:B------:R-:W-:Y:S01]  /*3b60*/  UIADD3 UR5, UR9, UR5, URZ ;  /* 0x0000000509057290 */ /* 0x000fe2000fffe03f */
[----:B------:R-:W-:Y:S01]  /*3b70*/  LOP3.LUT R10, R0, 0x60, RZ, 0xc0, !PT ;  /* 0x00000060000a7812 */ /* 0x000fe200078ec0ff */
[----:B------:R-:W-:Y:S01]  /*3b80*/  ULDC UR12, c[0x0][0x284] ;  /* 0x0000a100000c7ab9 */ /* 0x000fe20000000800 */
[----:B------:R-:W-:Y:S01]  /*3b90*/  LOP3.LUT R9, R8, 0x7, RZ, 0xc0, !PT ;  /* 0x0000000708097812 */ /* 0x000fe200078ec0ff */
[----:B------:R-:W-:Y:S01]  /*3ba0*/  UISETP.GT.U32.AND UP0, UPT, UR5, 0x2, UPT ;  /* 0x000000020500788c */ /* 0x000fe2000bf04070 */
[----:B------:R-:W-:Y:S01]  /*3bb0*/  LOP3.LUT R8, R11, 0x1, RZ, 0xc0, !PT ;  /* 0x000000010b087812 */ /* 0x000fe200078ec0ff */
[----:B------:R-:W-:Y:S01]  /*3bc0*/  UISETP.GE.U32.AND UP1, UPT, UR9, 0x3, UPT ;  /* 0x000000030900788c */ /* 0x000fe2000bf26070 */
[----:B------:R-:W-:Y:S01]  /*3bd0*/  SHF.R.U32.HI R10, RZ, 0x1, R10 ;  /* 0x00000001ff0a7819 */ /* 0x000fe2000001160a */
[----:B------:R-:W-:Y:S01]  /*3be0*/  UISETP.LT.U32.AND UP0, UPT, UR9, 0x3, UP0 ;  /* 0x000000030900788c */ /* 0x000fe20008701070 */
[----:B------:R-:W-:Y:S01]  /*3bf0*/  LOP3.LUT R7, R0, 0x3, RZ, 0xc0, !PT ;  /* 0x0000000300077812 */ /* 0x000fe200078ec0ff */
[----:B------:R-:W-:Y:S01]  /*3c00*/  IMAD.SHL.U32 R14, R8, 0x40, RZ ;  /* 0x00000040080e7824 */ /* 0x000fe200078e00ff */
[-C--:B------:R-:W-:Y:S01]  /*3c10*/  IADD3 R11, RZ, -R10.reuse, -R9 ;  /* 0x8000000aff0b7210 */ /* 0x080fe20007ffe809 */
[----:B------:R-:W-:Y:S01]  /*3c20*/  ULDC.64 UR10, c[0x0][0x5d0] ;  /* 0x00017400000a7ab9 */ /* 0x000fe20000000a00 */
[----:B------:R-:W-:Y:S01]  /*3c30*/  SHF.R.S32.HI R28, RZ, 0x1f, R5 ;  /* 0x0000001fff1c7819 */ /* 0x000fe20000011405 */
[----:B------:R-:W-:Y:S01]  /*3c40*/  UIMAD.WIDE.U32 UR6, UR5, -0x55555555, URZ ;  /* 0xaaaaaaab050678a5 */ /* 0x000fe2000f8e003f */
[----:B------:R-:W-:Y:S01]  /*3c50*/  LOP3.LUT R9, R14, 0x40, R9, 0xe2, !PT ;  /* 0x000000400e097812 */ /* 0x000fe200078ee209 */
[----:B------:R-:W-:Y:S01]  /*3c60*/  IMAD R11, R8, -0x40, R11 ;  /* 0xffffffc0080b7824 */ /* 0x000fe200078e020b */
[----:B------:R-:W-:Y:S01]  /*3c70*/  USEL UR8, URZ, 0x1, !UP0 ;  /* 0x000000013f087887 */ /* 0x000fe2000c000000 */
[----:B------:R-:W-:Y:S01]  /*3c80*/  IMAD R14, R6, 0xc0, RZ ;  /* 0x000000c0060e7824 */ /* 0x000fe200078e02ff */
[----:B------:R-:W-:Y:S01]  /*3c90*/  LOP3.LUT R10, R9, R10, RZ, 0xfc, !PT ;  /* 0x0000000a090a7212 */ /* 0x000fe200078efcff */
[----:B------:R-:W-:Y:S01]  /*3ca0*/  IMAD.SHL.U32 R8, R0, 0x2, RZ ;  /* 0x0000000200087824 */ /* 0x000fe200078e00ff */
[----:B0-----:R-:W-:Y:S01]  /*3cb0*/  ISETP.GE.AND P0, PT, R27, R12, PT ;  /* 0x0000000c1b00720c */ /* 0x001fe20003f06270 */
[----:B------:R-:W-:Y:S01]  /*3cc0*/  IMAD R16, R7, -0x2, R12 ;  /* 0xfffffffe07107824 */ /* 0x000fe200078e020c */
[----:B------:R-:W-:Y:S01]  /*3cd0*/  USHF.R.U32.HI UR6, URZ, 0x1, UR7 ;  /* 0x000000013f067899 */ /* 0x000fe20008011607 */
[----:B------:R-:W-:Y:S01]  /*3ce0*/  IMAD R12, R28, UR10, RZ ;  /* 0x0000000a1c0c7c24 */ /* 0x000fe2000f8e02ff */
[C---:B------:R-:W-:Y:S01]  /*3cf0*/  ISETP.GE.OR P0, PT, R14.reuse, UR12, P0 ;  /* 0x0000000c0e007c0c */ /* 0x040fe20008706670 */
[----:B------:R-:W-:Y:S01]  /*3d00*/  ULOP3.LUT UR4, UR4, UR8, URZ, 0x3c, !UPT ;  /* 0x0000000804047292 */ /* 0x000fe2000f8e3c3f */
[----:B------:R-:W-:Y:S01]  /*3d10*/  LOP3.LUT R8, R27, 0x6, R8, 0xf8, !PT ;  /* 0x000000061b087812 */ /* 0x000fe200078ef808 */
[----:B------:R-:W-:Y:S01]  /*3d20*/  IMAD R7, R5, UR11, R12 ;  /* 0x0000000b05077c24 */ /* 0x000fe2000f8e020c */
[----:B------:R-:W-:Y:S01]  /*3d30*/  IADD3 R30, -R14, UR12, R11 ;  /* 0x0000000c0e1e7c10 */ /* 0x000fe2000fffe10b */
[----:B------:R-:W-:Y:S01]  /*3d40*/  IMAD.MOV.U32 R11, RZ, RZ, RZ ;  /* 0x000000ffff0b7224 */ /* 0x000fe200078e00ff */
[----:B------:R-:W-:Y:S01]  /*3d50*/  SHF.R.S32.HI R9, RZ, 0x1f, R8 ;  /* 0x0000001fff097819 */ /* 0x000fe20000011408 */
[----:B------:R-:W-:Y:S01]  /*3d60*/  UIMAD UR5, UR6, -0x3, UR5 ;  /* 0xfffffffd060578a4 */ /* 0x000fe2000f8e0205 */
[----:B------:R-:W-:Y:S01]  /*3d70*/  IMAD.IADD R27, R16, 0x1, -R27 ;  /* 0x00000001101b7824 */ /* 0x000fe200078e0a1b */
[----:B------:R-:W-:Y:S01]  /*3d80*/  @UP1 ULOP3.LUT UR4, UR4, 0x1, UR6, 0x78, !UPT ;  /* 0x0000000104041892 */ /* 0x000fe2000f8e7806 */
[----:B------:R-:W-:-:S02]  /*3d90*/  IMAD.MOV.U32 R26, RZ, RZ, -0x1 ;  /* 0xffffffffff1a7424 */ /* 0x000fc400078e00ff */
[----:B------:R-:W-:-:S04]  /*3da0*/  IMAD.WIDE.U32 R12, R5, UR10, R8 ;  /* 0x0000000a050c7c25 */ /* 0x000fc8000f8e0008 */
[----:B------:R-:W-:Y:S02]  /*3db0*/  IMAD.IADD R13, R13, 0x1, R7 ;  /* 0x000000010d0d7824 */ /* 0x000fe400078e0207 */
[----:B------:R-:W-:Y:S01]  /*3dc0*/  IMAD.WIDE R6, R6, 0xc0, R10 ;  /* 0x000000c006067825 */ /* 0x000fe200078e020a */
[----:B------:R-:W-:Y:S06]  /*3dd0*/  @P0 BRA `(.L_x_31) ;  /* 0x0000006800840947 */ /* 0x000fec0003800000 */
[----:B------:R-:W0:Y:S01]  /*3de0*/  LDC.64 R14, c[0x0][0x5c8] ;  /* 0x00017200ff0e7b82 */ /* 0x000e220000000a00 */
[----:B------:R-:W-:Y:S01]  /*3df0*/  ULDC.64 UR6, c[0x0][0x5c0] ;  /* 0x0001700000067ab9 */ /* 0x000fe20000000a00 */
[----:B------:R-:W-:Y:S01]  /*3e00*/  BSSY B0, `(.L_x_31) ;  /* 0x000069e000007945 */ /* 0x000fe20003800000 */
[-C--:B0-----:R-:W-:Y:S01]  /*3e10*/  IMAD R10, R7, R14.reuse, RZ ;  /* 0x0000000e070a7224 */ /* 0x081fe200078e02ff */
[----:B------:R-:W-:Y:S01]  /*3e20*/  SHF.L.U64.HI R24, R14, 0x3, R15 ;  /* 0x000000030e187819 */ /* 0x000fe2000001020f */
[----:B------:R-:W-:-:S04]  /*3e30*/  IMAD.WIDE.U32 R12, R6, R14, R12 ;  /* 0x0000000e060c7225 */ /* 0x000fc800078e000c */
[----:B------:R-:W-:Y:S01]  /*3e40*/  IMAD R11, R6, R15, R10 ;  /* 0x0000000f060b7224 */ /* 0x000fe200078e020a */
[----:B------:R-:W-:Y:S01]  /*3e50*/  IADD3 R10, P4, R12, UR6, RZ ;  /* 0x000000060c0a7c10 */ /* 0x000fe2000ff9e0ff */
[C---:B------:R-:W-:Y:S01]  /*3e60*/  IMAD.SHL.U32 R25, R14.reuse, 0x8, RZ ;  /* 0x000000080e197824 */ /* 0x040fe200078e00ff */
[----:B------:R-:W-:Y:S01]  /*3e70*/  LEA R16, P2, R14, R12, 0x7 ;  /* 0x0000000c0e107211 */ /* 0x000fe200078438ff */
[----:B------:R-:W-:-:S03]  /*3e80*/  IMAD.IADD R13, R13, 0x1, R11 ;  /* 0x000000010d0d7824 */ /* 0x000fc600078e020b */
[----:B------:R-:W-:Y:S02]  /*3e90*/  IADD3 R12, P1, P0, R12, UR6, R25 ;  /* 0x000000060c0c7c10 */ /* 0x000fe4000f83e019 */
[----:B------:R-:W-:Y:S02]  /*3ea0*/  IADD3.X R11, R13, UR7, RZ, P4, !PT ;  /* 0x000000070d0b7c10 */ /* 0x000fe4000a7fe4ff */
[----:B---3-5:R-:W-:Y:S02]  /*3eb0*/  FSETP.NEU.AND P4, PT, R208, RZ, PT ;  /* 0x000000ffd000720b */ /* 0x028fe40003f8d000 */
[----:B------:R-:W-:Y:S02]  /*3ec0*/  LEA.HI.X R17, R14, R13, R15, 0x7, P2 ;  /* 0x0000000d0e117211 */ /* 0x000fe400010f3c0f */
[C---:B------:R-:W-:Y:S02]  /*3ed0*/  IADD3 R14, P2, R16.reuse, UR6, RZ ;  /* 0x00000006100e7c10 */ /* 0x040fe4000ff5e0ff */
[----:B------:R-:W-:-:S02]  /*3ee0*/  IADD3 R16, P5, P6, R16, UR6, R25 ;  /* 0x0000000610107c10 */ /* 0x000fc4000febe019 */
[----:B------:R-:W-:Y:S02]  /*3ef0*/  IADD3.X R15, R17, UR7, RZ, P2, !PT ;  /* 0x00000007110f7c10 */ /* 0x000fe400097fe4ff */
[--C-:B------:R-:W-:Y:S02]  /*3f00*/  IADD3.X R13, R13, UR7, R24.reuse, P1, P0 ;  /* 0x000000070d0d7c10 */ /* 0x100fe40008fe0418 */
[----:B------:R-:W-:Y:S01]  /*3f10*/  IADD3.X R17, R17, UR7, R24, P5, P6 ;  /* 0x0000000711117c10 */ /* 0x000fe2000afec418 */
[----:B------:R-:W-:Y:S06]  /*3f20*/  @!P4 BRA `(.L_x_32) ;  /* 0x00000050001cc947 */ /* 0x000fec0003800000 */
[----:B------:R-:W-:Y:S01]  /*3f30*/  ULDC.64 UR6, c[0x0][0x5b8] ;  /* 0x00016e0000067ab9 */ /* 0x000fe20000000a00 */
[----:B------:R-:W-:Y:S01]  /*3f40*/  ISETP.GE.AND P0, PT, R30, 0x1, PT ;  /* 0x000000011e00780c */ /* 0x000fe20003f06270 */
[----:B------:R-:W-:Y:S01]  /*3f50*/  IMAD R24, R28, UR6, RZ ;  /* 0x000000061c187c24 */ /* 0x000fe2000f8e02ff */
[----:B------:R-:W-:Y:S01]  /*3f60*/  ULDC.64 UR10, c[0x0][0x5a8] ;  /* 0x00016a00000a7ab9 */ /* 0x000fe20000000a00 */
[----:B------:R-:W-:Y:S01]  /*3f70*/  IMAD.WIDE.U32 R8, R5, UR6, R8 ;  /* 0x0000000605087c25 */ /* 0x000fe2000f8e0008 */
[----:B------:R-:W-:Y:S01]  /*3f80*/  ISETP.LT.OR P4, PT, R27, 0x1, !P0 ;  /* 0x000000011b00780c */ /* 0x000fe20004781670 */
[----:B------:R-:W-:Y:S02]  /*3f90*/  BSSY B1, `(.L_x_33) ;  /* 0x000000c000017945 */ /* 0x000fe40003800000 */
[----:B------:R-:W-:Y:S01]  /*3fa0*/  IMAD R5, R5, UR7, R24 ;  /* 0x0000000705057c24 */ /* 0x000fe2000f8e0218 */
[----:B------:R-:W-:-:S03]  /*3fb0*/  ULDC.64 UR6, c[0x0][0x5b0] ;  /* 0x00016c0000067ab9 */ /* 0x000fc60000000a00 */
[----:B------:R-:W-:Y:S02]  /*3fc0*/  IMAD.IADD R9, R9, 0x1, R5 ;  /* 0x0000000109097824 */ /* 0x000fe400078e0205 */
[----:B------:R-:W-:Y:S02]  /*3fd0*/  IMAD R5, R7, UR6, RZ ;  /* 0x0000000607057c24 */ /* 0x000fe4000f8e02ff */
[----:B------:R-:W-:-:S04]  /*3fe0*/  IMAD.WIDE.U32 R24, R6, UR6, R8 ;  /* 0x0000000606187c25 */ /* 0x000fc8000f8e0008 */
[----:B------:R-:W-:Y:S01]  /*3ff0*/  IMAD R5, R6, UR7, R5 ;  /* 0x0000000706057c24 */ /* 0x000fe2000f8e0205 */
[----:B------:R-:W-:-:S04]  /*4000*/  IADD3 R24, P1, R24, UR10, RZ ;  /* 0x0000000a18187c10 */ /* 0x000fc8000ff3e0ff */
[--C-:B------:R-:W-:Y:S02]  /*4010*/  IADD3.X R25, R25, UR11, R5.reuse, P1, !PT ;  /* 0x0000000b19197c10 */ /* 0x100fe40008ffe405 */
[----:B------:R-:W-:Y:S01]  /*4020*/  PRMT R5, RZ, 0x7610, R5 ;  /* 0x00007610ff057816 */ /* 0x000fe20000000005 */
[----:B------:R-:W-:Y:S06]  /*4030*/  @P4 BRA `(.L_x_34) ;  /* 0x0000000000044947 */ /* 0x000fec0003800000 */
[----:B------:R0:W5:Y:S02]  /*4040*/  LDG.E.U8 R5, desc[UR20][R24.64] ;  /* 0x0000001418057981 */ /* 0x000164000c1e1100 */
.L_x_34:
[----:B------:R-:W-:Y:S05]  /*4050*/  BSYNC B1 ;  /* 0x0000000000017941 */ /* 0x000fea0003800000 */
.L_x_33:
[----:B-----5:R-:W-:Y:S01]  /*4060*/  LOP3.LUT R5, R5, 0xff, RZ, 0xc0, !PT ;  /* 0x000000ff05057812 */ /* 0x020fe200078ec0ff */
[----:B------:R-:W-:Y:S01]  /*4070*/  BSSY B1, `(.L_x_35) ;  /* 0x000000b000017945 */ /* 0x000fe20003800000 */
[----:B------:R-:W-:Y:S02]  /*4080*/  ISETP.LT.OR P2, PT, R27, 0x2, !P0 ;  /* 0x000000021b00780c */ /* 0x000fe40004741670 */
[----:B------:R-:W-:-:S05]  /*4090*/  F2FP.F16.E4M3.UNPACK_B R5, R5 ;  /* 0x00000005ff05723e */ /* 0x000fca00020006ff */
[----:B------:R-:W-:-:S05]  /*40a0*/  HADD2.F32 R5, -RZ, R5.H0_H0 ;  /* 0x20000005ff057230 */ /* 0x000fca0000004100 */
[----:B------:R-:W-:Y:S01]  /*40b0*/  FMUL R28, R5, R208 ;  /* 0x000000d0051c7220 */ /* 0x000fe20000400000 */
[----:B------:R-:W-:-:S03]  /*40c0*/  PRMT R5, RZ, 0x7610, R5 ;  /* 0x00007610ff057816 */ /* 0x000fc60000000005 */
[----:B--2---:R-:W-:-:S05]  /*40d0*/  FFMA R28, R211, R209, R28 ;  /* 0x000000d1d31c7223 */ /* 0x004fca000000001c */
[----:B------:R-:W-:-:S05]  /*40e0*/  F2FP.SATFINITE.E4M3.F32.PACK_AB_MERGE_C R29, RZ, R28, RZ ;  /* 0x0000001cff1d723e */ /* 0x000fca00048070ff */
[----:B------:R1:W-:Y:S01]  /*40f0*/  @!P4 STG.E.U8 desc[UR20][R10.64], R29 ;  /* 0x0000001d0a00c986 */ /* 0x0003e2000c101114 */
[----:B------:R-:W-:Y:S05]  /*4100*/  @P2 BRA `(.L_x_36) ;  /* 0x0000000000042947 */ /* 0x000fea0003800000 */
[----:B------:R2:W5:Y:S02]  /*4110*/  LDG.E.U8 R5, desc[UR20][R24.64+0x1] ;  /* 0x0000011418057981 */ /* 0x000564000c1e1100 */
.L_x_36:
[----:B------:R-:W-:Y:S05]  /*4120*/  BSYNC B1 ;  /* 0x0000000000017941 */ /* 0x000fea0003800000 */
.L_x_35:
[----:B-----5:R-:W-:Y:S01]  /*4130*/  LOP3.LUT R5, R5, 0xff, RZ, 0xc0, !PT ;  /* 0x000000ff05057812 */ /* 0x020fe200078ec0ff */
[----:B------:R-:W-:Y:S01]  /*4140*/  BSSY B1, `(.L_x_37) ;  /* 0x0000013000017945 */ /* 0x000fe20003800000 */
[----:B------:R-:W-:Y:S02]  /*4150*/  IADD3 R31, P1, R6, 0x8, RZ ;  /* 0x00000008061f7810 */ /* 0x000fe40007f3e0ff */
[----:B------:R-:W-:-:S03]  /*4160*/  F2FP.F16.E4M3.UNPACK_B R5, R5 ;  /* 0x00000005ff05723e */ /* 0x000fc600020006ff */
[----:B------:R-:W-:Y:S01]  /*4170*/  IMAD.X R28, RZ, RZ, R7, P1 ;  /* 0x000000ffff1c7224 */ /* 0x000fe200008e0607 */
[----:B------:R-:W-:Y:S01]  /*4180*/  ISETP.GE.AND P1, PT, R30, 0x9, PT ;  /* 0x000000091e00780c */ /* 0x000fe20003f26270 */
[----:B------:R-:W-:Y:S02]  /*4190*/  HADD2.F32 R5, -RZ, R5.H0_H0 ;  /* 0x20000005ff057230 */ /* 0x000fe40000004100 */
[----:B------:R-:W-:Y:S01]  /*41a0*/  IMAD R32, R28, UR6, RZ ;  /* 0x000000061c207c24 */ /* 0x000fe2000f8e02ff */
[----:B------:R-:W-:Y:S01]  /*41b0*/  ISETP.LT.OR P5, PT, R27, 0x1, !P1 ;  /* 0x000000011b00780c */ /* 0x000fe20004fa1670 */
[----:B-1----:R-:W-:-:S04]  /*41c0*/  IMAD.WIDE.U32 R28, R31, UR6, R8 ;  /* 0x000000061f1c7c25 */ /* 0x002fc8000f8e0008 */
[----:B------:R-:W-:Y:S01]  /*41d0*/  FMUL R5, R5, R208 ;  /* 0x000000d005057220 */ /* 0x000fe20000400000 */
[----:B------:R-:W-:-:S03]  /*41e0*/  IMAD R31, R31, UR7, R32 ;  /* 0x000000071f1f7c24 */ /* 0x000fc6000f8e0220 */
[----:B------:R-:W-:Y:S01]  /*41f0*/  FFMA R5, R210, R209, R5 ;  /* 0x000000d1d2057223 */ /* 0x000fe20000000005 */
[----:B------:R-:W-:-:S04]  /*4200*/  IADD3 R28, P4, R28, UR10, RZ ;  /* 0x0000000a1c1c7c10 */ /* 0x000fc8000ff9e0ff */
[----:B------:R-:W-:Y:S02]  /*4210*/  F2FP.SATFINITE.E4M3.F32.PACK_AB_MERGE_C R33, RZ, R5, RZ ;  /* 0x00000005ff21723e */ /* 0x000fe400048070ff */
[----:B------:R-:W-:Y:S02]  /*4220*/  IADD3.X R29, R29, UR11, R31, P4, !PT ;  /* 0x0000000b1d1d7c10 */ /* 0x000fe4000a7fe41f */
[----:B------:R-:W-:Y:S01]  /*4230*/  PRMT R5, RZ, 0x7610, R5 ;  /* 0x00007610ff057816 */ /* 0x000fe20000000005 */
[----:B------:R1:W-:Y:S01]  /*4240*/  @!P2 STG.E.U8 desc[UR20][R10.64+0x1], R33 ;  /* 0x000001210a00a986 */ /* 0x0003e2000c101114 */
[----:B------:R-:W-:Y:S05]  /*4250*/  @P5 BRA `(.L_x_38) ;  /* 0x0000000000045947 */ /* 0x000fea0003800000 */
[----:B------:R3:W5:Y:S02]  /*4260*/  LDG.E.U8 R5, desc[UR20][R28.64] ;  /* 0x000000141c057981 */ /* 0x000764000c1e1100 */
.L_x_38:
[----:B------:R-:W-:Y:S05]  /*4270*/  BSYNC B1 ;  /* 0x0000000000017941 */ /* 0x000fea0003800000 */
.L_x_37:
[----:B-----5:R-:W-:Y:S01]  /*4280*/  LOP3.LUT R5, R5, 0xff, RZ, 0xc0, !PT ;  /* 0x000000ff05057812 */ /* 0x020fe200078ec0ff */
[----:B------:R-:W-:Y:S01]  /*4290*/  BSSY B1, `(.L_x_39) ;  /* 0x000000b000017945 */ /* 0x000fe20003800000 */
[----:B------:R-:W-:Y:S02]  /*42a0*/  ISETP.LT.OR P2, PT, R27, 0x2, !P1 ;  /* 0x000000021b00780c */ /* 0x000fe40004f41670 */
[----:B------:R-:W-:-:S05]  /*42b0*/  F2FP.F16.E4M3.UNPACK_B R5, R5 ;  /* 0x00000005ff05723e */ /* 0x000fca00020006ff */
[----:B------:R-:W-:-:S05]  /*42c0*/  HADD2.F32 R5, -RZ, R5.H0_H0 ;  /* 0x20000005ff057230 */ /* 0x000fca0000004100 */
[----:B------:R-:W-:Y:S01]  /*42d0*/  FMUL R32, R5, R208 ;  /* 0x000000d005207220 */ /* 0x000fe20000400000 */
[----:B------:R-:W-:-:S03]  /*42e0*/  PRMT R5, RZ, 0x7610, R5 ;  /* 0x00007610ff057816 */ /* 0x000fc60000000005 */
[----:B------:R-:W-:-:S05]  /*42f0*/  FFMA R32, R19, R209, R32 ;  /* 0x000000d113207223 */ /* 0x000fca0000000020 */
[----:B------:R-:W-:-:S05]  /*4300*/  F2FP.SATFINITE.E4M3.F32.PACK_AB_MERGE_C R19, RZ, R32, RZ ;  /* 0x00000020ff13723e */ /* 0x000fca00048070ff */
[----:B------:R4:W-:Y:S01]  /*4310*/  @!P5 STG.E.U8 desc[UR20][R12.64], R19 ;  /* 0x000000130c00d986 */ /* 0x0009e2000c101114 */
[----:B------:R-:W-:Y:S05]  /*4320*/  @P2 BRA `(.L_x_40) ;  /* 0x0000000000042947 */ /* 0x000fea0003800000 */
[----:B------:R0:W5:Y:S02]  /*4330*/  LDG.E.U8 R5, desc[UR20][R28.64+0x1] ;  /* 0x000001141c057981 */ /* 0x000164000c1e1100 */
.L_x_40:
[----:B------:R-:W-:Y:S05]  /*4340*/  BSYNC B1 ;  /* 0x0000000000017941 */ /* 0x000fea0003800000 */
.L_x_39:
[----:B-----5:R-:W-:Y:S01]  /*4350*/  LOP3.LUT R5, R5, 0xff, RZ, 0xc0, !PT ;  /* 0x000000ff05057812 */ /* 0x020fe200078ec0ff */
[----:B------:R-:W-:Y:S01]  /*4360*/  BSSY B1, `(.L_x_41) ;  /* 0x000000b000017945 */ /* 0x000fe20003800000 */
[----:B------:R-:W-:Y:S02]  /*4370*/  ISETP.LT.OR P4, PT, R27, 0x9, !P0 ;  /* 0x000000091b00780c */ /* 0x000fe40004781670 */
[----:B------:R-:W-:-:S05]  /*4380*/  F2FP.F16.E4M3.UNPACK_B R5, R5 ;  /* 0x00000005ff05723e */ /* 0x000fca00020006ff */
[----:B------:R-:W-:-:S05]  /*4390*/  HADD2.F32 R5, -RZ, R5.H0_H0 ;  /* 0x20000005ff057230 */ /* 0x000fca0000004100 */
[----:B------:R-:W-:-:S04]  /*43a0*/  FMUL R5, R5, R208 ;  /* 0x000000d005057220 */ /* 0x000fc80000400000 */
[----:B------:R-:W-:-:S05]  /*43b0*/  FFMA R5, R18, R209, R5 ;  /* 0x000000d112057223 */ /* 0x000fca0000000005 */
[----:B----4-:R-:W-:Y:S02]  /*43c0*/  F2FP.SATFINITE.E4M3.F32.PACK_AB_MERGE_C R19, RZ, R5, RZ ;  /* 0x00000005ff13723e */ /* 0x010fe400048070ff */
[----:B------:R-:W-:-:S03]  /*43d0*/  PRMT R5, RZ, 0x7610, R5 ;  /* 0x00007610ff057816 */ /* 0x000fc60000000005 */
[----:B------:R4:W-:Y:S01]  /*43e0*/  @!P2 STG.E.U8 desc[UR20][R12.64+0x1], R19 ;  /* 0x000001130c00a986 */ /* 0x0009e2000c101114 */
[----:B------:R-:W-:Y:S05]  /*43f0*/  @P4 BRA `(.L_x_42) ;  /* 0x0000000000044947 */ /* 0x000fea0003800000 */
[----:B------:R0:W5:Y:S02]  /*4400*/  LDG.E.U8 R5, desc[UR20][R24.64+0x8] ;  /* 0x0000081418057981 */ /* 0x000164000c1e1100 */
.L_x_42:
[----:B------:R-:W-:Y:S05]  /*4410*/  BSYNC B1 ;  /* 0x0000000000017941 */ /* 0x000fea0003800000 */
.L_x_41:
        /* <DEDUP_REMOVED lines=8> */
[----:B----4-:R-:W-:-:S05]  /*44a0*/  F2FP.SATFINITE.E4M3.F32.PACK_AB_MERGE_C R19, RZ, R18, RZ ;  /* 0x00000012ff13723e */ /* 0x010fca00048070ff */
[----:B------:R4:W-:Y:S01]  /*44b0*/  @!P4 STG.E.U8 desc[UR20][R10.64+0x8], R19 ;  /* 0x000008130a00c986 */ /* 0x0009e2000c101114 */
[----:B------:R-:W-:Y:S05]  /*44c0*/  @P2 BRA `(.L_x_44) ;  /* 0x0000000000042947 */ /* 0x000fea0003800000 */
[----:B------:R0:W5:Y:S02]  /*44d0*/  LDG.E.U8 R5, desc[UR20][R24.64+0x9] ;  /* 0x0000091418057981 */ /* 0x000164000c1e1100 */
.L_x_44:
[----:B------:R-:W-:Y:S05]  /*44e0*/  BSYNC B1 ;  /* 0x0000000000017941 */ /* 0x000fea0003800000 */
.L_x_43:
        /* <DEDUP_REMOVED lines=12> */
.L_x_46:
[----:B------:R-:W-:Y:S05]  /*45b0*/  BSYNC B1 ;  /* 0x0000000000017941 */ /* 0x000fea0003800000 */
.L_x_45:
        /* <DEDUP_REMOVED lines=12> */
.L_x_48:
[----:B------:R-:W-:Y:S05]  /*4680*/  BSYNC B1 ;  /* 0x0000000000017941 */ /* 0x000fea0003800000 */
.L_x_47:
        /* <DEDUP_REMOVED lines=12> */
.L_x_50:
[----:B------:R-:W-:Y:S05]  /*4750*/  BSYNC B1 ;  /* 0x0000000000017941 */ /* 0x000fea0003800000 */
.L_x_49:
        /* <DEDUP_REMOVED lines=12> */
.L_x_52:
[----:B------:R-:W-:Y:S05]  /*4820*/  BSYNC B1 ;  /* 0x0000000000017941 */ /* 0x000fea0003800000 */
.L_x_51:
        /* <DEDUP_REMOVED lines=12> */
.L_x_54:
[----:B------:R-:W-:Y:S05]  /*48f0*/  BSYNC B1 ;  /* 0x0000000000017941 */ /* 0x000fea0003800000 */
.L_x_53:
        /* <DEDUP_REMOVED lines=12> */
.L_x_56:
[----:B------:R-:W-:Y:S05]  /*49c0*/  BSYNC B1 ;  /* 0x0000000000017941 */ /* 0x000fea0003800000 */
.L_x_55:
        /* <DEDUP_REMOVED lines=12> */
.L_x_58:
[----:B------:R-:W-:Y:S05]  /*4a90*/  BSYNC B1 ;  /* 0x0000000000017941 */ /* 0x000fea0003800000 */
.L_x_57:
        /* <DEDUP_REMOVED lines=12> */
.L_x_60:
[----:B------:R-:W-:Y:S05]  /*4b60*/  BSYNC B1 ;  /* 0x0000000000017941 */ /* 0x000fea0003800000 */
.L_x_59:
        /* <DEDUP_REMOVED lines=12> */
.L_x_62:
[----:B------:R-:W-:Y:S05]  /*4c30*/  BSYNC B1 ;  /* 0x0000000000017941 */ /* 0x000fea0003800000 */
.L_x_61:
        /* <DEDUP_REMOVED lines=12> */
.L_x_64:
[----:B------:R-:W-:Y:S05]  /*4d00*/  BSYNC B1 ;  /* 0x0000000000017941 */ /* 0x000fea0003800000 */
.L_x_63:
        /* <DEDUP_REMOVED lines=12> */
.L_x_66:
[----:B------:R-:W-:Y:S05]  /*4dd0*/  BSYNC B1 ;  /* 0x0000000000017941 */ /* 0x000fea0003800000 */
.L_x_65:
        /* <DEDUP_REMOVED lines=12> */
.L_x_68:
[----:B------:R-:W-:Y:S05]  /*4ea0*/  BSYNC B1 ;  /* 0x0000000000017941 */ /* 0x000fea0003800000 */
.L_x_67:
        /* <DEDUP_REMOVED lines=12> */
.L_x_70:
[----:B------:R-:W-:Y:S05]  /*4f70*/  BSYNC B1 ;  /* 0x0000000000017941 */ /* 0x000fea0003800000 */
.L_x_69:
        /* <DEDUP_REMOVED lines=12> */
.L_x_72:
[----:B------:R-:W-:Y:S05]  /*5040*/  BSYNC B1 ;  /* 0x0000000000017941 */ /* 0x000fea0003800000 */
.L_x_71:
        /* <DEDUP_REMOVED lines=12> */
.L_x_74:
[----:B------:R-:W-:Y:S05]  /*5110*/  BSYNC B1 ;  /* 0x0000000000017941 */ /* 0x000fea0003800000 */
.L_x_73:
        /* <DEDUP_REMOVED lines=12> */
.L_x_76:
[----:B------:R-:W-:Y:S05]  /*51e0*/  BSYNC B1 ;  /* 0x0000000000017941 */ /* 0x000fea0003800000 */
.L_x_75:
        /* <DEDUP_REMOVED lines=12> */
.L_x_78:
[----:B------:R-:W-:Y:S05]  /*52b0*/  BSYNC B1 ;  /* 0x0000000000017941 */ /* 0x000fea0003800000 */
.L_x_77:
        /* <DEDUP_REMOVED lines=12> */
.L_x_80:
[----:B------:R-:W-:Y:S05]  /*5380*/  BSYNC B1 ;  /* 0x0000000000017941 */ /* 0x000fea0003800000 */
.L_x_79:
        /* <DEDUP_REMOVED lines=12> */
.L_x_82:
[----:B------:R-:W-:Y:S05]  /*5450*/  BSYNC B1 ;  /* 0x0000000000017941 */ /* 0x000fea0003800000 */
.L_x_81:
        /* <DEDUP_REMOVED lines=12> */
.L_x_84:
[----:B------:R-:W-:Y:S05]  /*5520*/  BSYNC B1 ;  /* 0x0000000000017941 */ /* 0x000fea0003800000 */
.L_x_83:
        /* <DEDUP_REMOVED lines=12> */
.L_x_86:
[----:B------:R-:W-:Y:S05]  /*55f0*/  BSYNC B1 ;  /* 0x0000000000017941 */ /* 0x000fea0003800000 */
.L_x_85:
        /* <DEDUP_REMOVED lines=12> */
.L_x_88:
[----:B------:R-:W-:Y:S05]  /*56c0*/  BSYNC B1 ;  /* 0x0000000000017941 */ /* 0x000fea0003800000 */
.L_x_87:
        /* <DEDUP_REMOVED lines=12> */
.L_x_90:
[----:B------:R-:W-:Y:S05]  /*5790*/  BSYNC B1 ;  /* 0x0000000000017941 */ /* 0x000fea0003800000 */
.L_x_89:
        /* <DEDUP_REMOVED lines=12> */
.L_x_92:
[----:B------:R-:W-:Y:S05]  /*5860*/  BSYNC B1 ;  /* 0x0000000000017941 */ /* 0x000fea0003800000 */
.L_x_91:
        /* <DEDUP_REMOVED lines=12> */
.L_x_94:
[----:B------:R-:W-:Y:S05]  /*5930*/  BSYNC B1 ;  /* 0x0000000000017941 */ /* 0x000fea0003800000 */
.L_x_93:
        /* <DEDUP_REMOVED lines=12> */
.L_x_96:
[----:B------:R-:W-:Y:S05]  /*5a00*/  BSYNC B1 ;  /* 0x0000000000017941 */ /* 0x000fea0003800000 */
.L_x_95:
        /* <DEDUP_REMOVED lines=12> */
.L_x_98:
[----:B------:R-:W-:Y:S05]  /*5ad0*/  BSYNC B1 ;  /* 0x0000000000017941 */ /* 0x000fea0003800000 */
.L_x_97:
        /* <DEDUP_REMOVED lines=12> */
.L_x_100:
[----:B------:R-:W-:Y:S05]  /*5ba0*/  BSYNC B1 ;  /* 0x0000000000017941 */ /* 0x000fea0003800000 */
.L_x_99:
        /* <DEDUP_REMOVED lines=12> */
.L_x_102:
[----:B------:R-:W-:Y:S05]  /*5c70*/  BSYNC B1 ;  /* 0x0000000000017941 */ /* 0x000fea0003800000 */
.L_x_101:
        /* <DEDUP_REMOVED lines=12> */
.L_x_104:
[----:B------:R-:W-:Y:S05]  /*5d40*/  BSYNC B1 ;  /* 0x0000000000017941 */ /* 0x000fea0003800000 */
.L_x_103:
        /* <DEDUP_REMOVED lines=12> */
.L_x_106:
[----:B------:R-:W-:Y:S05]  /*5e10*/  BSYNC B1 ;  /* 0x0000000000017941 */ /* 0x000fea0003800000 */
.L_x_105:
        /* <DEDUP_REMOVED lines=12> */
.L_x_108:
[----:B------:R-:W-:Y:S05]  /*5ee0*/  BSYNC B1 ;  /* 0x0000000000017941 */ /* 0x000fea0003800000 */
.L_x_107:
        /* <DEDUP_REMOVED lines=12> */
.L_x_110:
[----:B------:R-:W-:Y:S05]  /*5fb0*/  BSYNC B1 ;  /* 0x0000000000017941 */ /* 0x000fea0003800000 */
.L_x_109:
        /* <DEDUP_REMOVED lines=12> */
.L_x_112:
[----:B------:R-:W-:Y:S05]  /*6080*/  BSYNC B1 ;  /* 0x0000000000017941 */ /* 0x000fea0003800000 */
.L_x_111:
        /* <DEDUP_REMOVED lines=12> */
.L_x_114:
[----:B------:R-:W-:Y:S05]  /*6150*/  BSYNC B1 ;  /* 0x0000000000017941 */ /* 0x000fea0003800000 */
.L_x_113:
        /* <DEDUP_REMOVED lines=12> */
.L_x_116:
[----:B------:R-:W-:Y:S05]  /*6220*/  BSYNC B1 ;  /* 0x0000000000017941 */ /* 0x000fea0003800000 */
.L_x_115:
        /* <DEDUP_REMOVED lines=12> */
.L_x_118:
[----:B------:R-:W-:Y:S05]  /*62f0*/  BSYNC B1 ;  /* 0x0000000000017941 */ /* 0x000fea0003800000 */
.L_x_117:
        /* <DEDUP_REMOVED lines=12> */
.L_x_120:
[----:B------:R-:W-:Y:S05]  /*63c0*/  BSYNC B1 ;  /* 0x0000000000017941 */ /* 0x000fea0003800000 */
.L_x_119:
        /* <DEDUP_REMOVED lines=12> */
.L_x_122:
[----:B------:R-:W-:Y:S05]  /*6490*/  BSYNC B1 ;  /* 0x0000000000017941 */ /* 0x000fea0003800000 */
.L_x_121:
        /* <DEDUP_REMOVED lines=12> */
.L_x_124:
[----:B------:R-:W-:Y:S05]  /*6560*/  BSYNC B1 ;  /* 0x0000000000017941 */ /* 0x000fea0003800000 */
.L_x_123:
        /* <DEDUP_REMOVED lines=12> */
.L_x_126:
[----:B------:R-:W-:Y:S05]  /*6630*/  BSYNC B1 ;  /* 0x0000000000017941 */ /* 0x000fea0003800000 */
.L_x_125:
[----:B-----5:R-:W-:Y:S01]  /*6640*/  LOP3.LUT R5, R5, 0xff, RZ, 0xc0, !PT ;  /* 0x000000ff05057812 */ /* 0x020fe200078ec0ff */
[----:B------:R-:W-:Y:S01]  /*6650*/  BSSY B1, `(.L_x_127) ;  /* 0x000000b000017945 */ /* 0x000fe20003800000 */
[----:B------:R-:W-:Y:S02]  /*6660*/  ISETP.LT.OR P1, PT, R27, 0x5a, !P1 ;  /* 0x0000005a1b00780c */ /* 0x000fe40004f21670 */
[----:B------:R-:W-:-:S05]  /*6670*/  F2FP.F16.E4M3.UNPACK_B R5, R5 ;  /* 0x00000005ff05723e */ /* 0x000fca00020006ff */
[----:B------:R-:W-:-:S05]  /*6680*/  HADD2.F32 R5, -RZ, R5.H0_H0 ;  /* 0x20000005ff057230 */ /* 0x000fca0000004100 */
[----:B-1--4-:R-:W-:Y:S01]  /*6690*/  FMUL R10, R5, R208 ;  /* 0x000000d0050a7220 */ /* 0x012fe20000400000 */
[----:B------:R-:W-:-:S03]  /*66a0*/  PRMT R5, RZ, 0x7610, R5 ;  /* 0x00007610ff057816 */ /* 0x000fc60000000005 */
[----:B------:R-:W-:-:S05]  /*66b0*/  FFMA R10, R159, R209, R10 ;  /* 0x000000d19f0a7223 */ /* 0x000fca000000000a */
[----:B------:R-:W-:-:S05]  /*66c0*/  F2FP.SATFINITE.E4M3.F32.PACK_AB_MERGE_C R11, RZ, R10, RZ ;  /* 0x0000000aff0b723e */ /* 0x000fca00048070ff */
[----:B------:R1:W-:Y:S01]  /*66d0*/  @!P2 STG.E.U8 desc[UR20][R12.64+0x58], R11 ;  /* 0x0000580b0c00a986 */ /* 0x0003e2000c101114 */
[----:B------:R-:W-:Y:S05]  /*66e0*/  @P1 BRA `(.L_x_128) ;  /* 0x0000000000041947 */ /* 0x000fea0003800000 */
[----:B------:R4:W5:Y:S02]  /*66f0*/  LDG.E.U8 R5, desc[UR20][R28.64+0x59] ;  /* 0x000059141c057981 */ /* 0x000964000c1e1100 */
.L_x_128:
[----:B------:R-:W-:Y:S05]  /*6700*/  BSYNC B1 ;  /* 0x0000000000017941 */ /* 0x000fea0003800000 */
.L_x_127:
        /* <DEDUP_REMOVED lines=20> */
.L_x_130:
[----:B------:R-:W-:Y:S05]  /*6850*/  BSYNC B1 ;  /* 0x0000000000017941 */ /* 0x000fea0003800000 */
.L_x_129:
[----:B-----5:R-:W-:Y:S01]  /*6860*/  LOP3.LUT R5, R5, 0xff, RZ, 0xc0, !PT ;  /* 0x000000ff05057812 */ /* 0x020fe200078ec0ff */
[----:B------:R-:W-:Y:S01]  /*6870*/  BSSY B1, `(.L_x_131) ;  /* 0x000000b000017945 */ /* 0x000fe20003800000 */
[----:B------:R-:W-:Y:S02]  /*6880*/  ISETP.LT.OR P2, PT, R27, 0x2, !P0 ;  /* 0x000000021b00780c */ /* 0x000fe40004741670 */
[----:B------:R-:W-:-:S05]  /*6890*/  F2FP.F16.E4M3.UNPACK_B R5, R5 ;  /* 0x00000005ff05723e */ /* 0x000fca00020006ff */
[----:B------:R-:W-:-:S05]  /*68a0*/  HADD2.F32 R5, -RZ, R5.H0_H0 ;  /* 0x20000005ff057230 */ /* 0x000fca0000004100 */
[----:B-1----:R-:W-:Y:S01]  /*68b0*/  FMUL R12, R5, R208 ;  /* 0x000000d0050c7220 */ /* 0x002fe20000400000 */
[----:B------:R-:W-:-:S03]  /*68c0*/  PRMT R5, RZ, 0x7610, R5 ;  /* 0x00007610ff057816 */ /* 0x000fc60000000005 */
[----:B------:R-:W-:-:S05]  /*68d0*/  FFMA R12, R161, R209, R12 ;  /* 0x000000d1a10c7223 */ /* 0x000fca000000000c */
[----:B------:R-:W-:-:S05]  /*68e0*/  F2FP.SATFINITE.E4M3.F32.PACK_AB_MERGE_C R13, RZ, R12, RZ ;  /* 0x0000000cff0d723e */ /* 0x000fca00048070ff */
[----:B------:R1:W-:Y:S01]  /*68f0*/  @!P4 STG.E.U8 desc[UR20][R14.64], R13 ;  /* 0x0000000d0e00c986 */ /* 0x0003e2000c101114 */
[----:B------:R-:W-:Y:S05]  /*6900*/  @P2 BRA `(.L_x_132) ;  /* 0x0000000000042947 */ /* 0x000fea0003800000 */
[----:B------:R0:W5:Y:S02]  /*6910*/  LDG.E.U8 R5, desc[UR20][R10.64+0x1] ;  /* 0x000001140a057981 */ /* 0x000164000c1e1100 */
.L_x_132:
[----:B------:R-:W-:Y:S05]  /*6920*/  BSYNC B1 ;  /* 0x0000000000017941 */ /* 0x000fea0003800000 */
.L_x_131:
[----:B-----5:R-:W-:Y:S01]  /*6930*/  LOP3.LUT R5, R5, 0xff, RZ, 0xc0, !PT ;  /* 0x000000ff05057812 */ /* 0x020fe200078ec0ff */
[----:B------:R-:W-:Y:S01]  /*6940*/  BSSY B1, `(.L_x_133) ;  /* 0x0000013000017945 */ /* 0x000fe20003800000 */
[----:B-1----:R-:W-:Y:S02]  /*6950*/  IADD3 R13, P1, R6, 0x88, RZ ;  /* 0x00000088060d7810 */ /* 0x002fe40007f3e0ff */
[----:B------:R-:W-:-:S03]  /*6960*/  F2FP.F16.E4M3.UNPACK_B R5, R5 ;  /* 0x00000005ff05723e */ /* 0x000fc600020006ff */
[----:B------:R-:W-:Y:S01]  /*6970*/  IMAD.X R6, RZ, RZ, R7, P1 ;  /* 0x000000ffff067224 */ /* 0x000fe200008e0607 */
[----:B------:R-:W-:Y:S01]  /*6980*/  ISETP.GE.AND P1, PT, R30, 0x89, PT ;  /* 0x000000891e00780c */ /* 0x000fe20003f26270 */
[----:B------:R-:W-:Y:S02]  /*6990*/  HADD2.F32 R5, -RZ, R5.H0_H0 ;  /* 0x20000005ff057230 */ /* 0x000fe40000004100 */
[----:B------:R-:W-:Y:S01]  /*69a0*/  IMAD R6, R6, UR6, RZ ;  /* 0x0000000606067c24 */ /* 0x000fe2000f8e02ff */
[----:B------:R-:W-:Y:S01]  /*69b0*/  ISETP.LT.OR P5, PT, R27, 0x1, !P1 ;  /* 0x000000011b00780c */ /* 0x000fe20004fa1670 */
[----:B------:R-:W-:-:S04]  /*69c0*/  IMAD.WIDE.U32 R8, R13, UR6, R8 ;  /* 0x000000060d087c25 */ /* 0x000fc8000f8e0008 */
        /* <DEDUP_REMOVED lines=10> */
.L_x_134:
[----:B------:R-:W-:Y:S05]  /*6a70*/  BSYNC B1 ;  /* 0x0000000000017941 */ /* 0x000fea0003800000 */
.L_x_133:
        /* <DEDUP_REMOVED lines=12> */
.L_x_136:
[----:B------:R-:W-:Y:S05]  /*6b40*/  BSYNC B1 ;  /* 0x0000000000017941 */ /* 0x000fea0003800000 */
.L_x_135:
[----:B-----5:R-:W-:Y:S01]  /*6b50*/  LOP3.LUT R5, R5, 0xff, RZ, 0xc0, !PT ;  /* 0x000000ff05057812 */ /* 0x020fe200078ec0ff */
[----:B------:R-:W-:Y:S01]  /*6b60*/  BSSY B1, `(.L_x_137) ;  /* 0x000000b000017945 */ /* 0x000fe20003800000 */
[----:B------:R-:W-:Y:S02]  /*6b70*/  ISETP.LT.OR P4, PT, R27, 0x9, !P0 ;  /* 0x000000091b00780c */ /* 0x000fe40004781670 */
[----:B------:R-:W-:-:S05]  /*6b80*/  F2FP.F16.E4M3.UNPACK_B R5, R5 ;  /* 0x00000005ff05723e */ /* 0x000fca00020006ff */
[----:B------:R-:W-:-:S05]  /*6b90*/  HADD2.F32 R5, -RZ, R5.H0_H0 ;  /* 0x20000005ff057230 */ /* 0x000fca0000004100 */
[----:B------:R-:W-:-:S04]  /*6ba0*/  FMUL R5, R5, R208 ;  /* 0x000000d005057220 */ /* 0x000fc80000400000 */
[----:B------:R-:W-:-:S05]  /*6bb0*/  FFMA R5, R162, R209, R5 ;  /* 0x000000d1a2057223 */ /* 0x000fca0000000005 */
[----:B0-----:R-:W-:Y:S02]  /*6bc0*/  F2FP.SATFINITE.E4M3.F32.PACK_AB_MERGE_C R9, RZ, R5, RZ ;  /* 0x00000005ff09723e */ /* 0x001fe400048070ff */
[----:B------:R-:W-:-:S03]  /*6bd0*/  PRMT R5, RZ, 0x7610, R5 ;  /* 0x00007610ff057816 */ /* 0x000fc60000000005 */
[----:B------:R0:W-:Y:S01]  /*6be0*/  @!P2 STG.E.U8 desc[UR20][R16.64+0x1], R9 ;  /* 0x000001091000a986 */ /* 0x0001e2000c101114 */
[----:B------:R-:W-:Y:S05]  /*6bf0*/  @P4 BRA `(.L_x_138) ;  /* 0x0000000000044947 */ /* 0x000fea0003800000 */
[----:B------:R0:W5:Y:S02]  /*6c00*/  LDG.E.U8 R5, desc[UR20][R10.64+0x8] ;  /* 0x000008140a057981 */ /* 0x000164000c1e1100 */
.L_x_138:
[----:B------:R-:W-:Y:S05]  /*6c10*/  BSYNC B1 ;  /* 0x0000000000017941 */ /* 0x000fea0003800000 */
.L_x_137:
        /* <DEDUP_REMOVED lines=8> */
[----:B0-----:R-:W-:-:S05]  /*6ca0*/  F2FP.SATFINITE.E4M3.F32.PACK_AB_MERGE_C R9, RZ, R8, RZ ;  /* 0x00000008ff09723e */ /* 0x001fca00048070ff */
[----:B------:R0:W-:Y:S01]  /*6cb0*/  @!P4 STG.E.U8 desc[UR20][R14.64+0x8], R9 ;  /* 0x000008090e00c986 */ /* 0x0001e2000c101114 */
[----:B------:R-:W-:Y:S05]  /*6cc0*/  @P2 BRA `(.L_x_140) ;  /* 0x0000000000042947 */ /* 0x000fea0003800000 */
[----:B------:R0:W5:Y:S02]  /*6cd0*/  LDG.E.U8 R5, desc[UR20][R10.64+0x9] ;  /* 0x000009140a057981 */ /* 0x000164000c1e1100 */
.L_x_140:
[----:B------:R-:W-:Y:S05]  /*6ce0*/  BSYNC B1 ;  /* 0x0000000000017941 */ /* 0x000fea0003800000 */
.L_x_139:
        /* <DEDUP_REMOVED lines=12> */
.L_x_142:
[----:B------:R-:W-:Y:S05]  /*6db0*/  BSYNC B1 ;  /* 0x0000000000017941 */ /* 0x000fea0003800000 */
.L_x_141:
        /* <DEDUP_REMOVED lines=12> */
.L_x_144:
[----:B------:R-:W-:Y:S05]  /*6e80*/  BSYNC B1 ;  /* 0x0000000000017941 */ /* 0x000fea0003800000 */
.L_x_143:
        /* <DEDUP_REMOVED lines=12> */
.L_x_146:
[----:B------:R-:W-:Y:S05]  /*6f50*/  BSYNC B1 ;  /* 0x0000000000017941 */ /* 0x000fea0003800000 */
.L_x_145:
        /* <DEDUP_REMOVED lines=12> */
.L_x_148:
[----:B------:R-:W-:Y:S05]  /*7020*/  BSYNC B1 ;  /* 0x0000000000017941 */ /* 0x000fea0003800000 */
.L_x_147:
        /* <DEDUP_REMOVED lines=12> */
.L_x_150:
[----:B------:R-:W-:Y:S05]  /*70f0*/  BSYNC B1 ;  /* 0x0000000000017941 */ /* 0x000fea0003800000 */
.L_x_149:
        /* <DEDUP_REMOVED lines=12> */
.L_x_152:
[----:B------:R-:W-:Y:S05]  /*71c0*/  BSYNC B1 ;  /* 0x0000000000017941 */ /* 0x000fea0003800000 */
.L_x_151:
        /* <DEDUP_REMOVED lines=12> */
.L_x_154:
[----:B------:R-:W-:Y:S05]  /*7290*/  BSYNC B1 ;  /* 0x0000000000017941 */ /* 0x000fea0003800000 */
.L_x_153:
        /* <DEDUP_REMOVED lines=12> */
.L_x_156:
[----:B------:R-:W-:Y:S05]  /*7360*/  BSYNC B1 ;  /* 0x0000000000017941 */ /* 0x000fea0003800000 */
.L_x_155:
        /* <DEDUP_REMOVED lines=12> */
.L_x_158:
[----:B------:R-:W-:Y:S05]  /*7430*/  BSYNC B1 ;  /* 0x0000000000017941 */ /* 0x000fea0003800000 */
.L_x_157:
        /* <DEDUP_REMOVED lines=12> */
.L_x_160:
[----:B------:R-:W-:Y:S05]  /*7500*/  BSYNC B1 ;  /* 0x0000000000017941 */ /* 0x000fea0003800000 */
.L_x_159:
        /* <DEDUP_REMOVED lines=12> */
.L_x_162:
[----:B------:R-:W-:Y:S05]  /*75d0*/  BSYNC B1 ;  /* 0x0000000000017941 */ /* 0x000fea0003800000 */
.L_x_161:
        /* <DEDUP_REMOVED lines=12> */
.L_x_164:
[----:B------:R-:W-:Y:S05]  /*76a0*/  BSYNC B1 ;  /* 0x0000000000017941 */ /* 0x000fea0003800000 */
.L_x_163:
        /* <DEDUP_REMOVED lines=12> */
.L_x_166:
[----:B------:R-:W-:Y:S05]  /*7770*/  BSYNC B1 ;  /* 0x0000000000017941 */ /* 0x000fea0003800000 */
.L_x_165:
        /* <DEDUP_REMOVED lines=12> */
.L_x_168:
[----:B------:R-:W-:Y:S05]  /*7840*/  BSYNC B1 ;  /* 0x0000000000017941 */ /* 0x000fea0003800000 */
.L_x_167:
        /* <DEDUP_REMOVED lines=12> */
.L_x_170:
[----:B------:R-:W-:Y:S05]  /*7910*/  BSYNC B1 ;  /* 0x0000000000017941 */ /* 0x000fea0003800000 */
.L_x_169:
        /* <DEDUP_REMOVED lines=12> */
.L_x_172:
[----:B------:R-:W-:Y:S05]  /*79e0*/  BSYNC B1 ;  /* 0x0000000000017941 */ /* 0x000fea0003800000 */
.L_x_171:
        /* <DEDUP_REMOVED lines=12> */
.L_x_174:
[----:B------:R-:W-:Y:S05]  /*7ab0*/  BSYNC B1 ;  /* 0x0000000000017941 */ /* 0x000fea0003800000 */
.L_x_173:
        /* <DEDUP_REMOVED lines=12> */
.L_x_176:
[----:B------:R-:W-:Y:S05]  /*7b80*/  BSYNC B1 ;  /* 0x0000000000017941 */ /* 0x000fea0003800000 */
.L_x_175:
        /* <DEDUP_REMOVED lines=12> */
.L_x_178:
[----:B------:R-:W-:Y:S05]  /*7c50*/  BSYNC B1 ;  /* 0x0000000000017941 */ /* 0x000fea0003800000 */
.L_x_177:
        /* <DEDUP_REMOVED lines=12> */
.L_x_180:
[----:B------:R-:W-:Y:S05]  /*7d20*/  BSYNC B1 ;  /* 0x0000000000017941 */ /* 0x000fea0003800000 */
.L_x_179:
        /* <DEDUP_REMOVED lines=12> */
.L_x_182:
[----:B------:R-:W-:Y:S05]  /*7df0*/  BSYNC B1 ;  /* 0x0000000000017941 */ /* 0x000fea0003800000 */
.L_x_181:
        /* <DEDUP_REMOVED lines=12> */
.L_x_184:
[----:B------:R-:W-:Y:S05]  /*7ec0*/  BSYNC B1 ;  /* 0x0000000000017941 */ /* 0x000fea0003800000 */
.L_x_183:
        /* <DEDUP_REMOVED lines=12> */
.L_x_186:
[----:B------:R-:W-:Y:S05]  /*7f90*/  BSYNC B1 ;  /* 0x0000000000017941 */ /* 0x000fea0003800000 */
.L_x_185:
        /* <DEDUP_REMOVED lines=12> */
.L_x_188:
[----:B------:R-:W-:Y:S05]  /*8060*/  BSYNC B1 ;  /* 0x0000000000017941 */ /* 0x000fea0003800000 */
.L_x_187:
        /* <DEDUP_REMOVED lines=12> */
.L_x_190:
[----:B------:R-:W-:Y:S05]  /*8130*/  BSYNC B1 ;  /* 0x0000000000017941 */ /* 0x000fea0003800000 */
.L_x_189:
        /* <DEDUP_REMOVED lines=12> */
.L_x_192:
[----:B------:R-:W-:Y:S05]  /*8200*/  BSYNC B1 ;  /* 0x0000000000017941 */ /* 0x000fea0003800000 */
.L_x_191:
        /* <DEDUP_REMOVED lines=12> */
.L_x_194:
[----:B------:R-:W-:Y:S05]  /*82d0*/  BSYNC B1 ;  /* 0x0000000000017941 */ /* 0x000fea0003800000 */
.L_x_193:
        /* <DEDUP_REMOVED lines=12> */
.L_x_196:
[----:B------:R-:W-:Y:S05]  /*83a0*/  BSYNC B1 ;  /* 0x0000000000017941 */ /* 0x000fea0003800000 */
.L_x_195:
        /* <DEDUP_REMOVED lines=12> */
.L_x_198:
[----:B------:R-:W-:Y:S05]  /*8470*/  BSYNC B1 ;  /* 0x0000000000017941 */ /* 0x000fea0003800000 */
.L_x_197:
        /* <DEDUP_REMOVED lines=12> */
.L_x_200:
[----:B------:R-:W-:Y:S05]  /*8540*/  BSYNC B1 ;  /* 0x0000000000017941 */ /* 0x000fea0003800000 */
.L_x_199:
        /* <DEDUP_REMOVED lines=12> */
.L_x_202:
[----:B------:R-:W-:Y:S05]  /*8610*/  BSYNC B1 ;  /* 0x0000000000017941 */ /* 0x000fea0003800000 */
.L_x_201:
        /* <DEDUP_REMOVED lines=12> */
.L_x_204:
[----:B------:R-:W-:Y:S05]  /*86e0*/  BSYNC B1 ;  /* 0x0000000000017941 */ /* 0x000fea0003800000 */
.L_x_203:
        /* <DEDUP_REMOVED lines=12> */
.L_x_206:
[----:B------:R-:W-:Y:S05]  /*87b0*/  BSYNC B1 ;  /* 0x0000000000017941 */ /* 0x000fea0003800000 */
.L_x_205:
        /* <DEDUP_REMOVED lines=12> */
.L_x_208:
[----:B------:R-:W-:Y:S05]  /*8880*/  BSYNC B1 ;  /* 0x0000000000017941 */ /* 0x000fea0003800000 */
.L_x_207:
        /* <DEDUP_REMOVED lines=12> */
.L_x_210:
[----:B------:R-:W-:Y:S05]  /*8950*/  BSYNC B1 ;  /* 0x0000000000017941 */ /* 0x000fea0003800000 */
.L_x_209:
        /* <DEDUP_REMOVED lines=12> */
.L_x_212:
[----:B------:R-:W-:Y:S05]  /*8a20*/  BSYNC B1 ;  /* 0x0000000000017941 */ /* 0x000fea0003800000 */
.L_x_211:
        /* <DEDUP_REMOVED lines=12> */
.L_x_214:
[----:B------:R-:W-:Y:S05]  /*8af0*/  BSYNC B1 ;  /* 0x0000000000017941 */ /* 0x000fea0003800000 */
.L_x_213:
        /* <DEDUP_REMOVED lines=12> */
.L_x_216:
[----:B------:R-:W-:Y:S05]  /*8bc0*/  BSYNC B1 ;  /* 0x0000000000017941 */ /* 0x000fea0003800000 */
.L_x_215:
        /* <DEDUP_REMOVED lines=12> */
.L_x_218:
[----:B------:R-:W-:Y:S05]  /*8c90*/  BSYNC B1 ;  /* 0x0000000000017941 */ /* 0x000fea0003800000 */
.L_x_217:
        /* <DEDUP_REMOVED lines=12> */
.L_x_220:
[----:B------:R-:W-:Y:S05]  /*8d60*/  BSYNC B1 ;  /* 0x0000000000017941 */ /* 0x000fea0003800000 */
.L_x_219:
        /* <DEDUP_REMOVED lines=12> */
.L_x_222:
[----:B------:R-:W-:Y:S05]  /*8e30*/  BSYNC B1 ;  /* 0x0000000000017941 */ /* 0x000fea0003800000 */
.L_x_221:
        /* <DEDUP_REMOVED lines=12> */
.L_x_224:
[----:B------:R-:W-:Y:S05]  /*8f00*/  BSYNC B1 ;  /* 0x0000000000017941 */ /* 0x000fea0003800000 */
.L_x_223:
[----:B------:R-:W-:Y:S05]  /*8f10*/  @P1 BRA `(.L_x_225) ;  /* 0x0000001800301947 */ /* 0x000fea0003800000 */
[----:B-----5:R-:W-:-:S04]  /*8f20*/  LOP3.LUT R5, R5, 0xff, RZ, 0xc0, !PT ;  /* 0x000000ff05057812 */ /* 0x020fc800078ec0ff */
[----:B------:R-:W-:-:S05]  /*8f30*/  F2FP.F16.E4M3.UNPACK_B R5, R5 ;  /* 0x00000005ff05723e */ /* 0x000fca00020006ff */
[----:B------:R-:W-:-:S05]  /*8f40*/  HADD2.F32 R5, -RZ, R5.H0_H0 ;  /* 0x20000005ff057230 */ /* 0x000fca0000004100 */
[----:B------:R-:W-:-:S04]  /*8f50*/  FMUL R5, R5, R208 ;  /* 0x000000d005057220 */ /* 0x000fc80000400000 */
[----:B------:R-:W-:-:S05]  /*8f60*/  FFMA R5, R206, R209, R5 ;  /* 0x000000d1ce057223 */ /* 0x000fca0000000005 */
[----:B------:R-:W-:-:S05]  /*8f70*/  F2FP.SATFINITE.E4M3.F32.PACK_AB_MERGE_C R5, RZ, R5, RZ ;  /* 0x00000005ff05723e */ /* 0x000fca00048070ff */
[----:B------:R0:W-:Y:S01]  /*8f80*/  STG.E.U8 desc[UR20][R16.64+0x59], R5 ;  /* 0x0000590510007986 */ /* 0x0001e2000c101114 */
[----:B------:R-:W-:Y:S05]  /*8f90*/  BRA `(.L_x_225) ;  /* 0x0000001800107947 */ /* 0x000fea0003800000 */
.L_x_32:
[C---:B------:R-:W-:Y:S01]  /*8fa0*/  ISETP.GE.AND P1, PT, R30.reuse, 0x1, PT ;  /* 0x000000011e00780c */ /* 0x040fe20003f26270 */
[-C--:B--2---:R-:W-:Y:S01]  /*8fb0*/  FMUL R211, R211, R209.reuse ;  /* 0x000000d1d3d37220 */ /* 0x084fe20000400000 */
[----:B------:R-:W-:Y:S01]  /*8fc0*/  ISETP.GE.AND P2, PT, R30, 0x9, PT ;  /* 0x000000091e00780c */ /* 0x000fe20003f46270 */
[-C--:B------:R-:W-:Y:S01]  /*8fd0*/  FMUL R210, R210, R209.reuse ;  /* 0x000000d1d2d27220 */ /* 0x080fe20000400000 */
[----:B------:R-:W-:Y:S01]  /*8fe0*/  ISETP.LT.OR P0, PT, R27, 0x1, !P1 ;  /* 0x000000011b00780c */ /* 0x000fe20004f01670 */
[----:B------:R-:W-:Y:S01]  /*8ff0*/  FMUL R18, R18, R209 ;  /* 0x000000d112127220 */ /* 0x000fe20000400000 */
[----:B------:R-:W-:Y:S01]  /*9000*/  F2FP.SATFINITE.E4M3.F32.PACK_AB_MERGE_C R211, RZ, R211, RZ ;  /* 0x000000d3ffd3723e */ /* 0x000fe200048070ff */
[-C--:B------:R-:W-:Y:S01]  /*9010*/  FMUL R19, R19, R209.reuse ;  /* 0x000000d113137220 */ /* 0x080fe20000400000 */
[----:B------:R-:W-:Y:S01]  /*9020*/  ISETP.LT.OR P4, PT, R27, 0x2, !P1 ;  /* 0x000000021b00780c */ /* 0x000fe20004f81670 */
[-C--:B------:R-:W-:Y:S01]  /*9030*/  FMUL R21, R21, R209.reuse ;  /* 0x000000d115157220 */ /* 0x080fe20000400000 */
[C---:B------:R-:W-:Y:S01]  /*9040*/  ISETP.LT.OR P6, PT, R27.reuse, 0x1, !P2 ;  /* 0x000000011b00780c */ /* 0x040fe200057c1670 */
[-C--:B------:R-:W-:Y:S01]  /*9050*/  FMUL R20, R20, R209.reuse ;  /* 0x000000d114147220 */ /* 0x080fe20000400000 */
[----:B------:R-:W-:Y:S01]  /*9060*/  ISETP.LT.OR P5, PT, R27, 0x9, !P1 ;  /* 0x000000091b00780c */ /* 0x000fe20004fa1670 */
[-C--:B------:R-:W-:Y:S01]  /*9070*/  FMUL R22, R22, R209.reuse ;  /* 0x000000d116167220 */ /* 0x080fe20000400000 */
[----:B------:R-:W-:Y:S01]  /*9080*/  F2FP.SATFINITE.E4M3.F32.PACK_AB_MERGE_C R5, RZ, R210, RZ ;  /* 0x000000d2ff05723e */ /* 0x000fe200048070ff */
[-C--:B------:R-:W-:Y:S01]  /*9090*/  FMUL R23, R23, R209.reuse ;  /* 0x000000d117177220 */ /* 0x080fe20000400000 */
[----:B------:R-:W-:Y:S01]  /*90a0*/  F2FP.SATFINITE.E4M3.F32.PACK_AB_MERGE_C R7, RZ, R18, RZ ;  /* 0x00000012ff07723e */ /* 0x000fe200048070ff */
[----:B------:R-:W-:Y:S01]  /*90b0*/  @!P0 STG.E.U8 desc[UR20][R10.64], R211 ;  /* 0x000000d30a008986 */ /* 0x000fe2000c101114 */
[----:B------:R-:W-:Y:S01]  /*90c0*/  ISETP.LT.OR P0, PT, R27, 0x2, !P2 ;  /* 0x000000021b00780c */ /* 0x000fe20005701670 */
[----:B------:R-:W-:Y:S01]  /*90d0*/  FMUL R121, R121, R209 ;  /* 0x000000d179797220 */ /* 0x000fe20000400000 */
[----:B------:R-:W-:Y:S01]  /*90e0*/  F2FP.SATFINITE.E4M3.F32.PACK_AB_MERGE_C R19, RZ, R19, RZ ;  /* 0x00000013ff13723e */ /* 0x000fe200048070ff */
[----:B------:R0:W-:Y:S01]  /*90f0*/  @!P4 STG.E.U8 desc[UR20][R10.64+0x1], R5 ;  /* 0x000001050a00c986 */ /* 0x0001e2000c101114 */
[C---:B------:R-:W-:Y:S01]  /*9100*/  ISETP.LT.OR P4, PT, R27.reuse, 0xa, !P1 ;  /* 0x0000000a1b00780c */ /* 0x040fe20004f81670 */
[----:B------:R-:W-:Y:S01]  /*9110*/  FMUL R120, R120, R209 ;  /* 0x000000d178787220 */ /* 0x000fe20000400000 */
[----:B------:R-:W-:Y:S01]  /*9120*/  F2FP.SATFINITE.E4M3.F32.PACK_AB_MERGE_C R21, RZ, R21, RZ ;  /* 0x00000015ff15723e */ /* 0x000fe200048070ff */
[----:B------:R-:W-:Y:S01]  /*9130*/  @!P6 STG.E.U8 desc[UR20][R12.64], R19 ;  /* 0x000000130c00e986 */ /* 0x000fe2000c101114 */
[----:B------:R-:W-:Y:S01]  /*9140*/  ISETP.LT.OR P6, PT, R27, 0x9, !P2 ;  /* 0x000000091b00780c */ /* 0x000fe200057c1670 */
[-C--:B------:R-:W-:Y:S01]  /*9150*/  FMUL R122, R122, R209.reuse ;  /* 0x000000d17a7a7220 */ /* 0x080fe20000400000 */
[----:B------:R-:W-:Y:S01]  /*9160*/  F2FP.SATFINITE.E4M3.F32.PACK_AB_MERGE_C R9, RZ, R22, RZ ;  /* 0x00000016ff09723e */ /* 0x000fe200048070ff */
[----:B------:R-:W-:Y:S01]  /*9170*/  FMUL R123, R123, R209 ;  /* 0x000000d17b7b7220 */ /* 0x000fe20000400000 */
[----:B------:R-:W-:Y:S01]  /*9180*/  F2FP.SATFINITE.E4M3.F32.PACK_AB_MERGE_C R23, RZ, R23, RZ ;  /* 0x00000017ff17723e */ /* 0x000fe200048070ff */
[----:B------:R1:W-:Y:S01]  /*9190*/  @!P0 STG.E.U8 desc[UR20][R12.64+0x1], R7 ;  /* 0x000001070c008986 */ /* 0x0003e2000c101114 */
[----:B------:R-:W-:Y:S01]  /*91a0*/  ISETP.LT.OR P0, PT, R27, 0xa, !P2 ;  /* 0x0000000a1b00780c */ /* 0x000fe20005701670 */
[-C--:B------:R-:W-:Y:S01]  /*91b0*/  FMUL R125, R125, R209.reuse ;  /* 0x000000d17d7d7220 */ /* 0x080fe20000400000 */
[----:B0-----:R-:W-:Y:S01]  /*91c0*/  F2FP.SATFINITE.E4M3.F32.PACK_AB_MERGE_C R5, RZ, R20, RZ ;  /* 0x00000014ff05723e */ /* 0x001fe200048070ff */
[----:B------:R-:W-:Y:S01]  /*91d0*/  @!P5 STG.E.U8 desc[UR20][R10.64+0x8], R21 ;  /* 0x000008150a00d986 */ /* 0x000fe2000c101114 */
[C---:B------:R-:W-:Y:S01]  /*91e0*/  ISETP.LT.OR P5, PT, R27.reuse, 0x11, !P1 ;  /* 0x000000111b00780c */ /* 0x040fe20004fa1670 */
        /* <DEDUP_REMOVED lines=9> */
[----:B-1----:R-:W-:Y:S01]  /*9280*/  F2FP.SATFINITE.E4M3.F32.PACK_AB_MERGE_C R7, RZ, R120, RZ ;  /* 0x00000078ff07723e */ /* 0x002fe200048070ff */
[----:B------:R1:W-:Y:S01]  /*9290*/  @!P0 STG.E.U8 desc[UR20][R12.64+0x9], R9 ;  /* 0x000009090c008986 */ /* 0x0003e2000c101114 */
[----:B------:R-:W-:Y:S01]  /*92a0*/  ISETP.LT.OR P0, PT, R27, 0x12, !P2 ;  /* 0x000000121b00780c */ /* 0x000fe20005701670 */
[----:B------:R-:W-:Y:S01]  /*92b0*/  FMUL R129, R129, R209 ;  /* 0x000000d181817220 */ /* 0x000fe20000400000 */
[----:B------:R-:W-:Y:S01]  /*92c0*/  F2FP.SATFINITE.E4M3.F32.PACK_AB_MERGE_C R125, RZ, R125, RZ ;  /* 0x0000007dff7d723e */ /* 0x000fe200048070ff */
[----:B------:R-:W-:Y:S01]  /*92d0*/  @!P5 STG.E.U8 desc[UR20][R10.64+0x10], R121 ;  /* 0x000010790a00d986 */ /* 0x000fe2000c101114 */
[C---:B------:R-:W-:Y:S01]  /*92e0*/  ISETP.LT.OR P5, PT, R27.reuse, 0x19, !P1 ;  /* 0x000000191b00780c */ /* 0x040fe20004fa1670 */
[-C--:B------:R-:W-:Y:S01]  /*92f0*/  FMUL R128, R128, R209.reuse ;  /* 0x000000d180807220 */ /* 0x080fe20000400000 */
[----:B0-----:R-:W-:Y:S01]  /*9300*/  F2FP.SATFINITE.E4M3.F32.PACK_AB_MERGE_C R5, RZ, R122, RZ ;  /* 0x0000007aff05723e */ /* 0x001fe200048070ff */
        /* <DEDUP_REMOVED lines=113> */
[----:B------:R-:W-:Y:S01]  /*9a20*/  ISETP.LT.OR P4, PT, R27, 0x52, !P1 ;  /* 0x000000521b00780c */ /* 0x000fe20004f81670 */
[----:B------:R-:W-:Y:S01]  /*9a30*/  FMUL R159, R159, R209 ;  /* 0x000000d19f9f7220 */ /* 0x000fe20000400000 */
[----:B------:R-:W-:Y:S01]  /*9a40*/  F2FP.SATFINITE.E4M3.F32.PACK_AB_MERGE_C R155, RZ, R155, RZ ;  /* 0x0000009bff9b723e */ /* 0x000fe200048070ff */
[----:B------:R-:W-:Y:S01]  /*9a50*/  @!P6 STG.E.U8 desc[UR20][R12.64+0x48], R151 ;  /* 0x000048970c00e986 */ /* 0x000fe2000c101114 */
[----:B-1----:R-:W-:Y:S01]  /*9a60*/  F2FP.SATFINITE.E4M3.F32.PACK_AB_MERGE_C R5, RZ, R150, RZ ;  /* 0x00000096ff05723e */ /* 0x002fe200048070ff */
[-C--:B------:R-:W-:Y:S01]  /*9a70*/  FMUL R158, R158, R209.reuse ;  /* 0x000000d19e9e7220 */ /* 0x080fe20000400000 */
[----:B------:R-:W-:Y:S01]  /*9a80*/  ISETP.LT.OR P6, PT, R27, 0x51, !P2 ;  /* 0x000000511b00780c */ /* 0x000fe200057c1670 */
[----:B------:R-:W-:Y:S01]  /*9a90*/  FMUL R161, R161, R209 ;  /* 0x000000d1a1a17220 */ /* 0x000fe20000400000 */
[----:B------:R-:W-:Y:S01]  /*9aa0*/  F2FP.SATFINITE.E4M3.F32.PACK_AB_MERGE_C R157, RZ, R157, RZ ;  /* 0x0000009dff9d723e */ /* 0x000fe200048070ff */
[----:B------:R1:W-:Y:S01]  /*9ab0*/  @!P0 STG.E.U8 desc[UR20][R12.64+0x49], R5 ;  /* 0x000049050c008986 */ /* 0x0003e2000c101114 */
[C---:B------:R-:W-:Y:S01]  /*9ac0*/  ISETP.LT.OR P0, PT, R27.reuse, 0x52, !P2 ;  /* 0x000000521b00780c */ /* 0x040fe20005701670 */
[-C--:B------:R-:W-:Y:S01]  /*9ad0*/  FMUL R160, R160, R209.reuse ;  /* 0x000000d1a0a07220 */ /* 0x080fe20000400000 */
[----:B0-----:R-:W-:Y:S01]  /*9ae0*/  F2FP.SATFINITE.E4M3.F32.PACK_AB_MERGE_C R9, RZ, R156, RZ ;  /* 0x0000009cff09723e */ /* 0x001fe200048070ff */
[----:B------:R-:W-:Y:S01]  /*9af0*/  @!P5 STG.E.U8 desc[UR20][R10.64+0x50], R153 ;  /* 0x000050990a00d986 */ /* 0x000fe2000c101114 */
[----:B------:R-:W-:Y:S01]  /*9b00*/  ISETP.LT.OR P5, PT, R27, 0x59, !P1 ;  /* 0x000000591b00780c */ /* 0x000fe20004fa1670 */
[-C--:B------:R-:W-:Y:S01]  /*9b10*/  FMUL R163, R163, R209.reuse ;  /* 0x000000d1a3a37220 */ /* 0x080fe20000400000 */
[C---:B------:R-:W-:Y:S01]  /*9b20*/  ISETP.LT.OR P1, PT, R27.reuse, 0x5a, !P1 ;  /* 0x0000005a1b00780c */ /* 0x040fe20004f21670 */
[----:B------:R0:W-:Y:S01]  /*9b30*/  @!P4 STG.E.U8 desc[UR20][R10.64+0x51], R7 ;  /* 0x000051070a00c986 */ /* 0x0001e2000c101114 */
[C---:B------:R-:W-:Y:S01]  /*9b40*/  ISETP.LT.OR P4, PT, R27.reuse, 0x59, !P2 ;  /* 0x000000591b00780c */ /* 0x040fe20005781670 */
[-C--:B------:R-:W-:Y:S01]  /*9b50*/  FMUL R162, R162, R209.reuse ;  /* 0x000000d1a2a27220 */ /* 0x080fe20000400000 */
[----:B------:R-:W-:Y:S01]  /*9b60*/  ISETP.LT.OR P2, PT, R27, 0x5a, !P2 ;  /* 0x0000005a1b00780c */ /* 0x000fe20005741670 */
[----:B------:R-:W-:Y:S01]  /*9b70*/  @!P6 STG.E.U8 desc[UR20][R12.64+0x50], R155 ;  /* 0x0000509b0c00e986 */ /* 0x000fe2000c101114 */
[----:B-1----:R-:W-:Y:S01]  /*9b80*/  F2FP.SATFINITE.E4M3.F32.PACK_AB_MERGE_C R5, RZ, R154, RZ ;  /* 0x0000009aff05723e */ /* 0x002fe200048070ff */
[----:B------:R-:W-:Y:S01]  /*9b90*/  FMUL R164, R164, R209 ;  /* 0x000000d1a4a47220 */ /* 0x000fe20000400000 */
[----:B------:R-:W-:Y:S01]  /*9ba0*/  F2FP.SATFINITE.E4M3.F32.PACK_AB_MERGE_C R159, RZ, R159, RZ ;  /* 0x0000009fff9f723e */ /* 0x000fe200048070ff */
[----:B------:R-:W-:Y:S01]  /*9bb0*/  FMUL R165, R165, R209 ;  /* 0x000000d1a5a57220 */ /* 0x000fe20000400000 */
[----:B------:R-:W-:Y:S01]  /*9bc0*/  F2FP.SATFINITE.E4M3.F32.PACK_AB_MERGE_C R161, RZ, R161, RZ ;  /* 0x000000a1ffa1723e */ /* 0x000fe200048070ff */
[----:B------:R1:W-:Y:S01]  /*9bd0*/  @!P0 STG.E.U8 desc[UR20][R12.64+0x51], R5 ;  /* 0x000051050c008986 */ /* 0x0003e2000c101114 */
[----:B------:R-:W-:Y:S01]  /*9be0*/  ISETP.GE.AND P0, PT, R30, 0x81, PT ;  /* 0x000000811e00780c */ /* 0x000fe20003f06270 */
[-C--:B------:R-:W-:Y:S01]  /*9bf0*/  FMUL R167, R167, R209.reuse ;  /* 0x000000d1a7a77220 */ /* 0x080fe20000400000 */
[----:B0-----:R-:W-:Y:S01]  /*9c00*/  F2FP.SATFINITE.E4M3.F32.PACK_AB_MERGE_C R7, RZ, R160, RZ ;  /* 0x000000a0ff07723e */ /* 0x001fe200048070ff */
[----:B------:R-:W-:Y:S01]  /*9c10*/  @!P5 STG.E.U8 desc[UR20][R10.64+0x58], R157 ;  /* 0x0000589d0a00d986 */ /* 0x000fe2000c101114 */
[C---:B------:R-:W-:Y:S01]  /*9c20*/  ISETP.LT.OR P6, PT, R27.reuse, 0x1, !P0 ;  /* 0x000000011b00780c */ /* 0x040fe200047c1670 */
[-C--:B------:R-:W-:Y:S01]  /*9c30*/  FMUL R166, R166, R209.reuse ;  /* 0x000000d1a6a67220 */ /* 0x080fe20000400000 */
[----:B------:R-:W-:Y:S01]  /*9c40*/  ISETP.LT.OR P5, PT, R27, 0x2, !P0 ;  /* 0x000000021b00780c */ /* 0x000fe200047a1670 */
[----:B------:R-:W-:Y:S01]  /*9c50*/  @!P1 STG.E.U8 desc[UR20][R10.64+0x59], R9 ;  /* 0x000059090a009986 */ /* 0x000fe2000c101114 */
[----:B------:R-:W-:Y:S01]  /*9c60*/  ISETP.GE.AND P1, PT, R30, 0x89, PT ;  /* 0x000000891e00780c */ /* 0x000fe20003f26270 */
        /* <DEDUP_REMOVED lines=13> */
[C---:B------:R-:W-:Y:S01]  /*9d40*/  ISETP.LT.OR P6, PT, R27.reuse, 0x2, !P1 ;  /* 0x000000021b00780c */ /* 0x040fe20004fc1670 */
[----:B------:R-:W-:Y:S01]  /*9d50*/  FMUL R172, R172, R209 ;  /* 0x000000d1acac7220 */ /* 0x000fe20000400000 */
[----:B------:R-:W-:Y:S01]  /*9d60*/  F2FP.SATFINITE.E4M3.F32.PACK_AB_MERGE_C R169, RZ, R169, RZ ;  /* 0x000000a9ffa9723e */ /* 0x000fe200048070ff */
[----:B------:R1:W-:Y:S01]  /*9d70*/  @!P5 STG.E.U8 desc[UR20][R14.64+0x1], R7 ;  /* 0x000001070e00d986 */ /* 0x0003e2000c101114 */
[----:B------:R-:W-:Y:S01]  /*9d80*/  ISETP.LT.OR P5, PT, R27, 0x9, !P0 ;  /* 0x000000091b00780c */ /* 0x000fe200047a1670 */
[----:B------:R-:W-:Y:S01]  /*9d90*/  FMUL R173, R173, R209 ;  /* 0x000000d1adad7220 */ /* 0x000fe20000400000 */
[----:B------:R-:W-:Y:S01]  /*9da0*/  F2FP.SATFINITE.E4M3.F32.PACK_AB_MERGE_C R171, RZ, R171, RZ ;  /* 0x000000abffab723e */ /* 0x000fe200048070ff */
[----:B------:R-:W-:Y:S01]  /*9db0*/  @!P4 STG.E.U8 desc[UR20][R16.64], R163 ;  /* 0x000000a31000c986 */ /* 0x000fe2000c101114 */
[----:B0-----:R-:W-:Y:S01]  /*9dc0*/  F2FP.SATFINITE.E4M3.F32.PACK_AB_MERGE_C R5, RZ, R162, RZ ;  /* 0x000000a2ff05723e */ /* 0x001fe200048070ff */
[-C--:B------:R-:W-:Y:S01]  /*9dd0*/  FMUL R175, R175, R209.reuse ;  /* 0x000000d1afaf7220 */ /* 0x080fe20000400000 */
[C---:B------:R-:W-:Y:S01]  /*9de0*/  ISETP.LT.OR P4, PT, R27.reuse, 0x9, !P1 ;  /* 0x000000091b00780c */ /* 0x040fe20004f81670 */
[----:B------:R-:W-:Y:S01]  /*9df0*/  FMUL R174, R174, R209 ;  /* 0x000000d1aeae7220 */ /* 0x000fe20000400000 */
[----:B------:R-:W-:Y:S01]  /*9e00*/  F2FP.SATFINITE.E4M3.F32.PACK_AB_MERGE_C R173, RZ, R173, RZ ;  /* 0x000000adffad723e */ /* 0x000fe200048070ff */
[----:B------:R0:W-:Y:S01]  /*9e10*/  @!P6 STG.E.U8 desc[UR20][R16.64+0x1], R5 ;  /* 0x000001051000e986 */ /* 0x0001e2000c101114 */
[C---:B------:R-:W-:Y:S01]  /*9e20*/  ISETP.LT.OR P6, PT, R27.reuse, 0xa, !P1 ;  /* 0x0000000a1b00780c */ /* 0x040fe20004fc1670 */
[-C--:B------:R-:W-:Y:S01]  /*9e30*/  FMUL R176, R176, R209.reuse ;  /* 0x000000d1b0b07220 */ /* 0x080fe20000400000 */
[----:B-1----:R-:W-:Y:S01]  /*9e40*/  F2FP.SATFINITE.E4M3.F32.PACK_AB_MERGE_C R7, RZ, R164, RZ ;  /* 0x000000a4ff07723e */ /* 0x002fe200048070ff */
[----:B------:R-:W-:Y:S01]  /*9e50*/  @!P5 STG.E.U8 desc[UR20][R14.64+0x8], R165 ;  /* 0x000008a50e00d986 */ /* 0x000fe2000c101114 */
[----:B------:R-:W-:Y:S01]  /*9e60*/  ISETP.LT.OR P5, PT, R27, 0x11, !P0 ;  /* 0x000000111b00780c */ /* 0x000fe200047a1670 */
        /* <DEDUP_REMOVED lines=9> */
[----:B------:R-:W-:Y:S01]  /*9f00*/  ISETP.LT.OR P4, PT, R27, 0x11, !P1 ;  /* 0x000000111b00780c */ /* 0x000fe20004f81670 */
[-C--:B------:R-:W-:Y:S01]  /*9f10*/  FMUL R180, R180, R209.reuse ;  /* 0x000000d1b4b47220 */ /* 0x080fe20000400000 */
[-C--:B------:R-:W-:Y:S01]  /*9f20*/  FMUL R181, R181, R209.reuse ;  /* 0x000000d1b5b57220 */ /* 0x080fe20000400000 */
[----:B------:R0:W-:Y:S01]  /*9f30*/  @!P6 STG.E.U8 desc[UR20][R16.64+0x9], R5 ;  /* 0x000009051000e986 */ /* 0x0001e2000c101114 */
[----:B------:R-:W-:Y:S01]  /*9f40*/  ISETP.LT.OR P6, PT, R27, 0x12, !P1 ;  /* 0x000000121b00780c */ /* 0x000fe20004fc1670 */
[-C--:B------:R-:W-:Y:S01]  /*9f50*/  FMUL R183, R183, R209.reuse ;  /* 0x000000d1b7b77220 */ /* 0x080fe20000400000 */
[----:B-1----:R-:W-:Y:S01]  /*9f60*/  F2FP.SATFINITE.E4M3.F32.PACK_AB_MERGE_C R7, RZ, R168, RZ ;  /* 0x000000a8ff07723e */ /* 0x002fe200048070ff */
        /* <DEDUP_REMOVED lines=12> */
[----:B------:R-:W-:Y:S01]  /*a030*/  FMUL R187, R187, R209 ;  /* 0x000000d1bbbb7220 */ /* 0x000fe20000400000 */
[----:B------:R-:W-:Y:S01]  /*a040*/  F2FP.SATFINITE.E4M3.F32.PACK_AB_MERGE_C R183, RZ, R183, RZ ;  /* 0x000000b7ffb7723e */ /* 0x000fe200048070ff */
[----:B------:R0:W-:Y:S01]  /*a050*/  @!P6 STG.E.U8 desc[UR20][R16.64+0x11], R5 ;  /* 0x000011051000e986 */ /* 0x0001e2000c101114 */
[C---:B------:R-:W-:Y:S01]  /*a060*/  ISETP.LT.OR P6, PT, R27.reuse, 0x1a, !P1 ;  /* 0x0000001a1b00780c */ /* 0x040fe20004fc1670 */
        /* <DEDUP_REMOVED lines=62> */
[-C--:B------:R-:W-:Y:S01]  /*a450*/  FMUL R204, R204, R209.reuse ;  /* 0x000000d1cccc7220 */ /* 0x080fe20000400000 */
[-C--:B------:R-:W-:Y:S01]  /*a460*/  FMUL R207, R207, R209.reuse ;  /* 0x000000d1cfcf7220 */ /* 0x080fe20000400000 */
[----:B0-----:R-:W-:Y:S01]  /*a470*/  F2FP.SATFINITE.E4M3.F32.PACK_AB_MERGE_C R5, RZ, R186, RZ ;  /* 0x000000baff05723e */ /* 0x001fe200048070ff */
[----:B------:R-:W-:Y:S01]  /*a480*/  @!P4 STG.E.U8 desc[UR20][R16.64+0x30], R187 ;  /* 0x000030bb1000c986 */ /* 0x000fe2000c101114 */
[C---:B------:R-:W-:Y:S01]  /*a490*/  ISETP.LT.OR P4, PT, R27.reuse, 0x39, !P1 ;  /* 0x000000391b00780c */ /* 0x040fe20004f81670 */
[----:B------:R-:W-:Y:S01]  /*a4a0*/  FMUL R206, R206, R209 ;  /* 0x000000d1cece7220 */ /* 0x000fe20000400000 */
[----:B------:R-:W-:Y:S01]  /*a4b0*/  F2FP.SATFINITE.E4M3.F32.PACK_AB_MERGE_C R203, RZ, R203, RZ ;  /* 0x000000cbffcb723e */ /* 0x000fe200048070ff */
[----:B------:R0:W-:Y:S01]  /*a4c0*/  @!P6 STG.E.U8 desc[UR20][R16.64+0x31], R5 ;  /* 0x000031051000e986 */ /* 0x0001e2000c101114 */
[----:B------:R-:W-:-:S02]  /*a4d0*/  ISETP.LT.OR P6, PT, R27, 0x3a, !P1 ;  /* 0x0000003a1b00780c */ /* 0x000fc40004fc1670 */
[----:B-1----:R-:W-:Y:S01]  /*a4e0*/  F2FP.SATFINITE.E4M3.F32.PACK_AB_MERGE_C R7, RZ, R188, RZ ;  /* 0x000000bcff07723e */ /* 0x002fe200048070ff */
[----:B------:R-:W-:Y:S01]  /*a4f0*/  @!P5 STG.E.U8 desc[UR20][R14.64+0x38], R189 ;  /* 0x000038bd0e00d986 */ /* 0x000fe2000c101114 */
[C---:B------:R-:W-:Y:S02]  /*a500*/  ISETP.LT.OR P5, PT, R27.reuse, 0x41, !P0 ;  /* 0x000000411b00780c */ /* 0x040fe400047a1670 */
[----:B------:R-:W-:Y:S01]  /*a510*/  F2FP.SATFINITE.E4M3.F32.PACK_AB_MERGE_C R205, RZ, R205, RZ ;  /* 0x000000cdffcd723e */ /* 0x000fe200048070ff */
[----:B------:R1:W-:Y:S01]  /*a520*/  @!P2 STG.E.U8 desc[UR20][R14.64+0x39], R7 ;  /* 0x000039070e00a986 */ /* 0x0003e2000c101114 */
[----:B------:R-:W-:Y:S02]  /*a530*/  ISETP.LT.OR P2, PT, R27, 0x42, !P0 ;  /* 0x000000421b00780c */ /* 0x000fe40004741670 */
[----:B------:R-:W-:Y:S01]  /*a540*/  F2FP.SATFINITE.E4M3.F32.PACK_AB_MERGE_C R207, RZ, R207, RZ ;  /* 0x000000cfffcf723e */ /* 0x000fe200048070ff */
[----:B------:R-:W-:Y:S01]  /*a550*/  @!P4 STG.E.U8 desc[UR20][R16.64+0x38], R191 ;  /* 0x000038bf1000c986 */ /* 0x000fe2000c101114 */
[----:B0-----:R-:W-:-:S02]  /*a560*/  F2FP.SATFINITE.E4M3.F32.PACK_AB_MERGE_C R5, RZ, R190, RZ ;  /* 0x000000beff05723e */ /* 0x001fc400048070ff */
[C---:B------:R-:W-:Y:S02]  /*a570*/  ISETP.LT.OR P4, PT, R27.reuse, 0x41, !P1 ;  /* 0x000000411b00780c */ /* 0x040fe40004f81670 */
[----:B------:R-:W-:Y:S01]  /*a580*/  F2FP.SATFINITE.E4M3.F32.PACK_AB_MERGE_C R9, RZ, R206, RZ ;  /* 0x000000ceff09723e */ /* 0x000fe200048070ff */
[----:B------:R0:W-:Y:S01]  /*a590*/  @!P6 STG.E.U8 desc[UR20][R16.64+0x39], R5 ;  /* 0x000039051000e986 */ /* 0x0001e2000c101114 */
[C---:B------:R-:W-:Y:S02]  /*a5a0*/  ISETP.LT.OR P6, PT, R27.reuse, 0x42, !P1 ;  /* 0x000000421b00780c */ /* 0x040fe40004fc1670 */
[----:B-1----:R-:W-:Y:S01]  /*a5b0*/  F2FP.SATFINITE.E4M3.F32.PACK_AB_MERGE_C R7, RZ, R192, RZ ;  /* 0x000000c0ff07723e */ /* 0x002fe200048070ff */
[----:B------:R-:W-:Y:S01]  /*a5c0*/  @!P5 STG.E.U8 desc[UR20][R14.64+0x40], R193 ;  /* 0x000040c10e00d986 */ /* 0x000fe2000c101114 */
[----:B------:R-:W-:-:S03]  /*a5d0*/  ISETP.LT.OR P5, PT, R27, 0x49, !P0 ;  /* 0x000000491b00780c */ /* 0x000fc600047a1670 */
[----:B------:R1:W-:Y:S01]  /*a5e0*/  @!P2 STG.E.U8 desc[UR20][R14.64+0x41], R7 ;  /* 0x000041070e00a986 */ /* 0x0003e2000c101114 */
[C---:B------:R-:W-:Y:S02]  /*a5f0*/  ISETP.LT.OR P2, PT, R27.reuse, 0x4a, !P0 ;  /* 0x0000004a1b00780c */ /* 0x040fe40004741670 */
[----:B0-----:R-:W-:Y:S01]  /*a600*/  F2FP.SATFINITE.E4M3.F32.PACK_AB_MERGE_C R5, RZ, R194, RZ ;  /* 0x000000c2ff05723e */ /* 0x001fe200048070ff */
[----:B------:R-:W-:Y:S01]  /*a610*/  @!P4 STG.E.U8 desc[UR20][R16.64+0x40], R195 ;  /* 0x000040c31000c986 */ /* 0x000fe2000c101114 */
[----:B------:R-:W-:-:S03]  /*a620*/  ISETP.LT.OR P4, PT, R27, 0x49, !P1 ;  /* 0x000000491b00780c */ /* 0x000fc60004f81670 */
        /* <DEDUP_REMOVED lines=14> */
[C---:B------:R-:W-:Y:S02]  /*a710*/  ISETP.LT.OR P5, PT, R27.reuse, 0x59, !P1 ;  /* 0x000000591b00780c */ /* 0x040fe40004fa1670 */
[C---:B------:R-:W-:Y:S01]  /*a720*/  ISETP.LT.OR P1, PT, R27.reuse, 0x5a, !P1 ;  /* 0x0000005a1b00780c */ /* 0x040fe20004f21670 */
[----:B------:R1:W-:Y:S01]  /*a730*/  @!P2 STG.E.U8 desc[UR20][R14.64+0x51], R7 ;  /* 0x000051070e00a986 */ /* 0x0003e2000c101114 */
[C---:B------:R-:W-:Y:S02]  /*a740*/  ISETP.LT.OR P2, PT, R27.reuse, 0x59, !P0 ;  /* 0x000000591b00780c */ /* 0x040fe40004741670 */
[----:B------:R-:W-:Y:S01]  /*a750*/  ISETP.LT.OR P0, PT, R27, 0x5a, !P0 ;  /* 0x0000005a1b00780c */ /* 0x000fe20004701670 */
[----:B------:R2:W-:Y:S01]  /*a760*/  @!P4 STG.E.U8 desc[UR20][R16.64+0x50], R203 ;  /* 0x000050cb1000c986 */ /* 0x0005e2000c101114 */
[----:B0-----:R-:W-:-:S05]  /*a770*/  F2FP.SATFINITE.E4M3.F32.PACK_AB_MERGE_C R5, RZ, R202, RZ ;  /* 0x000000caff05723e */ /* 0x001fca00048070ff */
[----:B------:R2:W-:Y:S01]  /*a780*/  @!P6 STG.E.U8 desc[UR20][R16.64+0x51], R5 ;  /* 0x000051051000e986 */ /* 0x0005e2000c101114 */
[----:B-1----:R-:W-:-:S03]  /*a790*/  F2FP.SATFINITE.E4M3.F32.PACK_AB_MERGE_C R7, RZ, R204, RZ ;  /* 0x000000ccff07723e */ /* 0x002fc600048070ff */
[----:B------:R2:W-:Y:S04]  /*a7a0*/  @!P2 STG.E.U8 desc[UR20][R14.64+0x58], R205 ;  /* 0x000058cd0e00a986 */ /* 0x0005e8000c101114 */
[----:B------:R2:W-:Y:S04]  /*a7b0*/  @!P0 STG.E.U8 desc[UR20][R14.64+0x59], R7 ;  /* 0x000059070e008986 */ /* 0x0005e8000c101114 */
[----:B------:R2:W-:Y:S04]  /*a7c0*/  @!P5 STG.E.U8 desc[UR20][R16.64+0x58], R207 ;  /* 0x000058cf1000d986 */ /* 0x0005e8000c101114 */
[----:B------:R2:W-:Y:S02]  /*a7d0*/  @!P1 STG.E.U8 desc[UR20][R16.64+0x59], R9 ;  /* 0x0000590910009986 */ /* 0x0005e4000c101114 */
.L_x_225:
[----:B------:R-:W-:Y:S05]  /*a7e0*/  BSYNC B0 ;  /* 0x0000000000007941 */ /* 0x000fea0003800000 */
.L_x_31:
[----:B------:R-:W-:Y:S01]  /*a7f0*/  ULDC UR6, c[0x0][0xc] ;  /* 0x0000030000067ab9 */ /* 0x000fe20000000800 */
[----:B------:R-:W-:Y:S01]  /*a800*/  ULDC UR7, c[0x0][0x10] ;  /* 0x0000040000077ab9 */ /* 0x000fe20000000800 */
[----:B0-2--5:R-:W0:Y:S01]  /*a810*/  LDC R5, c[0x0][0x14] ;  /* 0x00000500ff057b82 */ /* 0x025e220000000800 */
[----:B------:R-:W-:Y:S01]  /*a820*/  UIMAD.WIDE.U32 UR6, UR6, UR7, URZ ;  /* 0x00000007060672a5 */ /* 0x000fe2000f8e003f */
[----:B------:R-:W-:Y:S01]  /*a830*/  PRMT R6, RZ, 0x7610, R6 ;  /* 0x00007610ff067816 */ /* 0x000fe20000000006 */
[----:B------:R-:W-:-:S04]  /*a840*/  IMAD.MOV.U32 R7, RZ, RZ, -0x1 ;  /* 0xffffffffff077424 */ /* 0x000fc800078e00ff */
[----:B0-----:R-:W-:-:S04]  /*a850*/  IMAD.WIDE.U32 R2, R5, UR6, R2 ;  /* 0x0000000605027c25 */ /* 0x001fc8000f8e0002 */
[----:B------:R-:W-:Y:S01]  /*a860*/  IMAD R5, R5, UR7, RZ ;  /* 0x0000000705057c24 */ /* 0x000fe2000f8e02ff */
[----:B------:R-:W-:Y:S02]  /*a870*/  ULDC.64 UR6, c[0x0][0x650] ;  /* 0x0001940000067ab9 */ /* 0x000fe40000000a00 */
[----:B------:R-:W-:Y:S01]  /*a880*/  ISETP.GE.U32.AND P0, PT, R2, UR6, PT ;  /* 0x0000000602007c0c */ /* 0x000fe2000bf06070 */
[----:B------:R-:W-:Y:S02]  /*a890*/  IMAD.IADD R3, R3, 0x1, R5 ;  /* 0x0000000103037824 */ /* 0x000fe400078e0205 */
[----:B------:R-:W-:-:S03]  /*a8a0*/  IMAD.MOV.U32 R5, RZ, RZ, -0x1 ;  /* 0xffffffffff057424 */ /* 0x000fc600078e00ff */
[----:B------:R-:W-:-:S13]  /*a8b0*/  ISETP.GE.U32.AND.EX P0, PT, R3, UR7, PT, P0 ;  /* 0x0000000703007c0c */ /* 0x000fda000bf06100 */
[----:B------:R-:W-:Y:S05]  /*a8c0*/  @P0 BRA `(.L_x_226) ;  /* 0x0000000400600947 */ /* 0x000fea0003800000 */
[----:B------:R-:W0:Y:S01]  /*a8d0*/  S2R R18, SR_CTAID.X ;  /* 0x0000000000127919 */ /* 0x000e220000002500 */
[----:B------:R-:W2:Y:S01]  /*a8e0*/  LDC.64 R12, c[0x0][0x628] ;  /* 0x00018a00ff0c7b82 */ /* 0x000ea20000000a00 */
[----:B------:R-:W-:Y:S01]  /*a8f0*/  ULDC UR6, c[0x0][0x150] ;  /* 0x0000540000067ab9 */ /* 0x000fe20000000800 */
[----:B------:R-:W-:Y:S01]  /*a900*/  IMAD.MOV.U32 R10, RZ, RZ, R2 ;  /* 0x000000ffff0a7224 */ /* 0x000fe200078e0002 */
[----:B------:R-:W0:Y:S01]  /*a910*/  S2R R20, SR_CTAID.Y ;  /* 0x0000000000147919 */ /* 0x000e220000002600 */
[----:B------:R-:W-:-:S04]  /*a920*/  IMAD.MOV.U32 R11, RZ, RZ, R3 ;  /* 0x000000ffff0b7224 */ /* 0x000fc800078e0003 */
[----:B------:R-:W3:Y:S08]  /*a930*/  LDC R21, c[0x0][0x144] ;  /* 0x00005100ff157b82 */ /* 0x000ef00000000800 */
[----:B-1----:R-:W1:Y:S08]  /*a940*/  LDC R14, c[0x0][0x630] ;  /* 0x00018c00ff0e7b82 */ /* 0x002e700000000800 */
[----:B------:R-:W1:Y:S01]  /*a950*/  LDC.64 R16, c[0x0][0x620] ;  /* 0x00018800ff107b82 */ /* 0x000e620000000a00 */
[----:B--2---:R-:W-:-:S04]  /*a960*/  ISETP.NE.U32.AND P0, PT, R12, RZ, PT ;  /* 0x000000ff0c00720c */ /* 0x004fc80003f05070 */
[----:B------:R-:W-:Y:S02]  /*a970*/  ISETP.NE.AND.EX P0, PT, R13, RZ, PT, P0 ;  /* 0x000000ff0d00720c */ /* 0x000fe40003f05300 */
[----:B0-----:R-:W-:-:S05]  /*a980*/  I2FP.F32.U32 R5, R18 ;  /* 0x0000001200057245 */ /* 0x001fca0000201000 */
[----:B------:R-:W-:-:S04]  /*a990*/  FMUL R5, R5, UR6 ;  /* 0x0000000605057c20 */ /* 0x000fc80008400000 */
[----:B------:R0:W2:Y:S02]  /*a9a0*/  F2I.U32.TRUNC.NTZ R19, R5 ;  /* 0x0000000500137305 */ /* 0x0000a4000020f000 */
[----:B---3--:R-:W-:Y:S05]  /*a9b0*/  @!P0 BRA `(.L_x_227) ;  /* 0x0000000000288947 */ /* 0x008fea0003800000 */
[----:B0-----:R-:W0:Y:S02]  /*a9c0*/  LDC R5, c[0x0][0x634] ;  /* 0x00018d00ff057b82 */ /* 0x001e240000000800 */
        /* <DEDUP_REMOVED lines=9> */
.L_x_227:
[-CC-:B-1----:R-:W-:Y:S01]  /*aa60*/  SHF.R.U64 R15, R10, R14.reuse, R11.reuse ;  /* 0x0000000e0a0f7219 */ /* 0x182fe2000000120b */
[----:B------:R-:W1:Y:S01]  /*aa70*/  LDC.64 R26, c[0x0][0x640] ;  /* 0x00019000ff1a7b82 */ /* 0x000e620000000a00 */
[----:B0-----:R-:W-:Y:S01]  /*aa80*/  SHF.R.U32.HI R5, RZ, R14, R11 ;  /* 0x0000000eff057219 */ /* 0x001fe2000001160b */
[----:B--2---:R-:W-:Y:S01]  /*aa90*/  IMAD.MOV R19, RZ, RZ, -R19 ;  /* 0x000000ffff137224 */ /* 0x004fe200078e0a13 */
[----:B------:R-:W-:Y:S01]  /*aaa0*/  IADD3 R9, P0, RZ, -R15, RZ ;  /* 0x8000000fff097210 */ /* 0x000fe20007f1e0ff */
[----:B------:R-:W-:Y:S02]  /*aab0*/  ULDC UR6, c[0x0][0x154] ;  /* 0x0000550000067ab9 */ /* 0x000fe40000000800 */
[----:B------:R-:W-:Y:S02]  /*aac0*/  IMAD R21, R21, R19, R18 ;  /* 0x0000001315157224 */ /* 0x000fe400078e0212 */
[----:B------:R-:W0:Y:S01]  /*aad0*/  LDC R10, c[0x0][0x618] ;  /* 0x00018600ff0a7b82 */ /* 0x000e220000000800 */
[----:B------:R-:W-:-:S02]  /*aae0*/  IMAD.X R5, RZ, RZ, ~R5, P0 ;  /* 0x000000ffff057224 */ /* 0x000fc400000e0e05 */
[----:B------:R-:W-:-:S04]  /*aaf0*/  IMAD.WIDE.U32 R6, R9, R16, R2 ;  /* 0x0000001009067225 */ /* 0x000fc800078e0002 */
[----:B------:R-:W-:Y:S01]  /*ab00*/  IMAD R8, R5, R16, RZ ;  /* 0x0000001005087224 */ /* 0x000fe200078e02ff */
[----:B------:R-:W2:Y:S03]  /*ab10*/  LDC R22, c[0x0][0x608] ;  /* 0x00018200ff167b82 */ /* 0x000ea60000000800 */
[----:B------:R-:W-:Y:S02]  /*ab20*/  IMAD R5, R9, R17, R8 ;  /* 0x0000001109057224 */ /* 0x000fe400078e0208 */
[----:B------:R-:W-:Y:S02]  /*ab30*/  IMAD.MOV.U32 R9, RZ, RZ, 0x1 ;  /* 0x00000001ff097424 */ /* 0x000fe400078e00ff */
[----:B------:R-:W-:Y:S01]  /*ab40*/  IMAD.IADD R5, R7, 0x1, R5 ;  /* 0x0000000107057824 */ /* 0x000fe200078e0205 */
[----:B------:R-:W3:Y:S01]  /*ab50*/  LDC R24, c[0x0][0x658] ;  /* 0x00019600ff187b82 */ /* 0x000ee20000000800 */
[----:B------:R-:W-:-:S02]  /*ab60*/  I2FP.F32.U32 R7, R20 ;  /* 0x0000001400077245 */ /* 0x000fc40000201000 */
[----:B-1----:R-:W-:-:S03]  /*ab70*/  ISETP.NE.U32.AND P0, PT, R26, RZ, PT ;  /* 0x000000ff1a00720c */ /* 0x002fc60003f05070 */
[----:B------:R-:W-:Y:S01]  /*ab80*/  FMUL R8, R7, UR6 ;  /* 0x0000000607087c20 */ /* 0x000fe20008400000 */
[----:B------:R-:W-:Y:S01]  /*ab90*/  ISETP.NE.AND.EX P0, PT, R27, RZ, PT, P0 ;  /* 0x000000ff1b00720c */ /* 0x000fe20003f05300 */
[----:B------:R-:W1:Y:S01]  /*aba0*/  LDC R19, c[0x0][0x148] ;  /* 0x00005200ff137b82 */ /* 0x000e620000000800 */
[-CC-:B0-----:R-:W-:Y:S01]  /*abb0*/  SHF.R.U64 R14, R6, R10.reuse, R5.reuse ;  /* 0x0000000a060e7219 */ /* 0x181fe20000001205 */
[----:B------:R0:W0:Y:S01]  /*abc0*/  F2I.U32.TRUNC.NTZ R16, R8 ;  /* 0x0000000800107305 */ /* 0x000022000020f000 */
[----:B------:R-:W-:Y:S01]  /*abd0*/  SHF.R.U32.HI R5, RZ, R10, R5 ;  /* 0x0000000aff057219 */ /* 0x000fe20000011605 */
[----:B------:R-:W-:-:S04]  /*abe0*/  IMAD.MOV.U32 R7, RZ, RZ, -0x1 ;  /* 0xffffffffff077424 */ /* 0x000fc800078e00ff */
[----:B------:R-:W0:Y:S01]  /*abf0*/  LDC R18, c[0x0][0x600] ;  /* 0x00018000ff127b82 */ /* 0x000e220000000800 */
[-CC-:B--2---:R-:W-:Y:S02]  /*ac00*/  SHF.R.U64 R12, R14, R22.reuse, R5.reuse ;  /* 0x000000160e0c7219 */ /* 0x184fe40000001205 */
[----:B------:R-:W-:-:S05]  /*ac10*/  SHF.R.U32.HI R5, RZ, R22, R5 ;  /* 0x00000016ff057219 */ /* 0x000fca0000011605 */
[----:B------:R-:W2:Y:S01]  /*ac20*/  LDC R25, c[0x0][0x648] ;  /* 0x00019200ff197b82 */ /* 0x000ea20000000800 */
[-C--:B---3--:R-:W-:Y:S02]  /*ac30*/  SHF.L.U32 R6, R7, R24.reuse, RZ ;  /* 0x0000001807067219 */ /* 0x088fe400000006ff */
[-CC-:B------:R-:W-:Y:S02]  /*ac40*/  SHF.R.U64 R17, R12, R24.reuse, R5.reuse ;  /* 0x000000180c117219 */ /* 0x180fe40000001205 */
[----:B------:R-:W-:Y:S02]  /*ac50*/  SHF.R.U32.HI R7, RZ, R24, R5 ;  /* 0x00000018ff077219 */ /* 0x000fe40000011605 */
[----:B------:R-:W-:Y:S01]  /*ac60*/  LOP3.LUT R23, RZ, R6, RZ, 0x33, !PT ;  /* 0x00000006ff177212 */ /* 0x000fe200078e33ff */
[----:B----4-:R-:W3:Y:S01]  /*ac70*/  LDC R28, c[0x0][0x638] ;  /* 0x00018e00ff1c7b82 */ /* 0x010ee20000000800 */
[----:B------:R-:W-:Y:S01]  /*ac80*/  SHF.L.U32 R24, R9, R24, RZ ;  /* 0x0000001809187219 */ /* 0x000fe200000006ff */
[----:B------:R-:W-:-:S06]  /*ac90*/  IMAD.MOV.U32 R6, RZ, RZ, R17 ;  /* 0x000000ffff067224 */ /* 0x000fcc00078e0011 */
[----:B------:R-:W4:Y:S01]  /*aca0*/  LDC R29, c[0x0][0x610] ;  /* 0x00018400ff1d7b82 */ /* 0x000f220000000800 */
[----:B------:R-:W-:Y:S05]  /*acb0*/  @!P0 BRA `(.L_x_228) ;  /* 0x0000000000288947 */ /* 0x000fea0003800000 */
[----:B------:R-:W5:Y:S02]  /*acc0*/  LDC R6, c[0x0][0x64c] ;  /* 0x00019300ff067b82 */ /* 0x000f640000000800 */
[----:B-----5:R-:W-:-:S05]  /*acd0*/  IADD3 R5, P0, R17, R6, RZ ;  /* 0x0000000611057210 */ /* 0x020fca0007f1e0ff */
[----:B------:R-:W-:-:S04]  /*ace0*/  IMAD.X R13, RZ, RZ, R7, P0 ;  /* 0x000000ffff0d7224 */ /* 0x000fc800000e0607 */
[----:B------:R-:W-:-:S04]  /*acf0*/  IMAD.WIDE.U32 R6, R13, R26, RZ ;  /* 0x0000001a0d067225 */ /* 0x000fc800078e00ff */
[----:B0-----:R-:W-:-:S04]  /*ad00*/  IMAD.WIDE.U32 R8, P0, R5, R27, R6 ;  /* 0x0000001b05087225 */ /* 0x001fc80007800006 */
[----:B------:R-:W-:-:S04]  /*ad10*/  IMAD.WIDE.U32 R6, R5, R26, RZ ;  /* 0x0000001a05067225 */ /* 0x000fc800078e00ff */
[----:B------:R-:W-:Y:S01]  /*ad20*/  IMAD.X R11, RZ, RZ, RZ, P0 ;  /* 0x000000ffff0b7224 */ /* 0x000fe200000e06ff */
[----:B------:R-:W-:Y:S01]  /*ad30*/  IADD3 RZ, P0, R7, R8, RZ ;  /* 0x0000000807ff7210 */ /* 0x000fe20007f1e0ff */
[----:B------:R-:W-:-:S04]  /*ad40*/  IMAD.MOV.U32 R10, RZ, RZ, R9 ;  /* 0x000000ffff0a7224 */ /* 0x000fc800078e0009 */
[----:B------:R-:W-:-:S08]  /*ad50*/  IMAD.WIDE.U32.X R6, R13, R27, R10, P0 ;  /* 0x0000001b0d067225 */ /* 0x000fd000000e040a */
.L_x_228:
[----:B--2---:R-:W-:Y:S01]  /*ad60*/  SHF.R.U64 R5, R6, R25, R7 ;  /* 0x0000001906057219 */ /* 0x004fe20000001207 */
[----:B0-----:R-:W-:Y:S01]  /*ad70*/  VIADD R7, R18, 0xffffffff ;  /* 0xffffffff12077836 */ /* 0x001fe20000000000 */
[----:B------:R-:W-:Y:S01]  /*ad80*/  LOP3.LUT R26, R12, R23, RZ, 0xc0, !PT ;  /* 0x000000170c1a7212 */ /* 0x000fe200078ec0ff */
[----:B------:R-:W-:Y:S02]  /*ad90*/  IMAD.MOV R16, RZ, RZ, -R16 ;  /* 0x000000ffff107224 */ /* 0x000fe400078e0a10 */
[----:B------:R-:W-:Y:S01]  /*ada0*/  IMAD.MOV R6, RZ, RZ, -R5 ;  /* 0x000000ffff067224 */ /* 0x000fe200078e0a05 */
[----:B------:R-:W-:Y:S01]  /*adb0*/  LOP3.LUT R14, R14, R7, RZ, 0xc0, !PT ;  /* 0x000000070e0e7212 */ /* 0x000fe200078ec0ff */
[----:B------:R-:W-:Y:S02]  /*adc0*/  IMAD R26, R24, R5, R26 ;  /* 0x00000005181a7224 */ /* 0x000fe400078e021a */
[----:B-1----:R-:W-:Y:S02]  /*add0*/  @P3 IMAD R21, R19, R16, R20 ;  /* 0x0000001013153224 */ /* 0x002fe400078e0214 */
[----:B---3--:R-:W-:-:S02]  /*ade0*/  IMAD R5, R6, R28, R17 ;  /* 0x0000001c06057224 */ /* 0x008fc400078e0211 */
[----:B----4-:R-:W-:Y:S02]  /*adf0*/  IMAD R26, R26, R29, R21 ;  /* 0x0000001d1a1a7224 */ /* 0x010fe400078e0215 */
[----:B------:R-:W-:Y:S02]  /*ae00*/  IMAD R5, R5, R18, R14 ;  /* 0x0000001205057224 */ /* 0x000fe400078e020e */
[----:B------:R-:W-:-:S03]  /*ae10*/  IMAD.MOV.U32 R6, RZ, RZ, 0x1 ;  /* 0x00000001ff067424 */ /* 0x000fc600078e00ff */
[----:B------:R-:W-:Y:S02]  /*ae20*/  SEL R7, R5, R26, !P3 ;  /* 0x0000001a05077207 */ /* 0x000fe40005800000 */
[----:B------:R-:W-:Y:S01]  /*ae30*/  SEL R26, R26, R5, !P3 ;  /* 0x000000051a1a7207 */ /* 0x000fe20005800000 */
[----:B------:R-:W-:-:S07]  /*ae40*/  IMAD.MOV.U32 R5, RZ, RZ, R15 ;  /* 0x000000ffff057224 */ /* 0x000fce00078e000f */
.L_x_226:
[----:B------:R-:W-:Y:S01]  /*ae50*/  LOP3.LUT P0, RZ, R6, 0xff, RZ, 0xc0, !PT ;  /* 0x000000ff06ff7812 */ /* 0x000fe2000780c0ff */
[----:B------:R-:W-:-:S12]  /*ae60*/  IMAD.MOV.U32 R6, RZ, RZ, R26 ;  /* 0x000000ffff067224 */ /* 0x000fd800078e001a */
[----:B------:R-:W-:Y:S05]  /*ae70*/  @P0 BRA `(.L_x_229) ;  /* 0xffffff6000200947 */ /* 0x000fea000383ffff */
[----:B------:R-:W-:Y:S05]  /*ae80*/  EXIT ;  /* 0x000000000000794d */ /* 0x000fea0003800000 */
.L_x_3:
[----:B0-----:R-:W-:Y:S01]  /*ae90*/  ULDC.64 UR4, c[0x0][0x650] ;  /* 0x0001940000047ab9 */ /* 0x001fe20000000a00 */
        /* <DEDUP_REMOVED lines=25> */
.L_x_231:
[--C-:B------:R-:W-:Y:S01]  /*b030*/  SHF.R.U64 R16, R14, R18, R15.reuse ;  /* 0x000000120e107219 */ /* 0x100fe2000000120f */
[----:B------:R-:W0:Y:S01]  /*b040*/  LDC R22, c[0x0][0x618] ;  /* 0x00018600ff167b82 */ /* 0x000e220000000800 */
[----:B------:R-:W-:Y:S01]  /*b050*/  I2FP.F32.U32 R7, R8 ;  /* 0x0000000800077245 */ /* 0x000fe20000201000 */
[----:B------:R-:W-:Y:S01]  /*b060*/  ULDC UR4, c[0x0][0x150] ;  /* 0x0000540000047ab9 */ /* 0x000fe20000000800 */
[----:B------:R-:W-:Y:S02]  /*b070*/  SHF.R.U32.HI R6, RZ, R18, R15 ;  /* 0x00000012ff067219 */ /* 0x000fe4000001160f */
[----:B------:R-:W-:Y:S01]  /*b080*/  IADD3 R9, P0, RZ, -R16, RZ ;  /* 0x80000010ff097210 */ /* 0x000fe20007f1e0ff */
[----:B------:R-:W-:Y:S01]  /*b090*/  FMUL R13, R7, UR4 ;  /* 0x00000004070d7c20 */ /* 0x000fe20008400000 */
[----:B------:R-:W-:Y:S01]  /*b0a0*/  ULDC UR4, c[0x0][0x154] ;  /* 0x0000550000047ab9 */ /* 0x000fe20000000800 */
[----:B------:R-:W1:Y:S02]  /*b0b0*/  LDC.64 R24, c[0x0][0x640] ;  /* 0x00019000ff187b82 */ /* 0x000e640000000a00 */
[----:B------:R-:W-:-:S02]  /*b0c0*/  IMAD.X R11, RZ, RZ, ~R6, P0 ;  /* 0x000000ffff0b7224 */ /* 0x000fc400000e0e06 */
[----:B------:R-:W2:Y:S01]  /*b0d0*/  F2I.U32.TRUNC.NTZ R13, R13 ;  /* 0x0000000d000d7305 */ /* 0x000ea2000020f000 */
[----:B------:R-:W-:-:S03]  /*b0e0*/  IMAD.WIDE.U32 R6, R9, R20, R2 ;  /* 0x0000001409067225 */ /* 0x000fc600078e0002 */
[----:B------:R-:W3:Y:S01]  /*b0f0*/  LDC R15, c[0x0][0x144] ;  /* 0x00005100ff0f7b82 */ /* 0x000ee20000000800 */
[----:B------:R-:W-:-:S04]  /*b100*/  IMAD R12, R11, R20, RZ ;  /* 0x000000140b0c7224 */ /* 0x000fc800078e02ff */
[----:B------:R-:W-:Y:S02]  /*b110*/  IMAD R9, R9, R21, R12 ;  /* 0x0000001509097224 */ /* 0x000fe400078e020c */
[----:B------:R-:W-:Y:S01]  /*b120*/  IMAD.MOV.U32 R12, RZ, RZ, -0x1 ;  /* 0xffffffffff0c7424 */ /* 0x000fe200078e00ff */
[----:B------:R-:W4:Y:S01]  /*b130*/  LDC R18, c[0x0][0x608] ;  /* 0x00018200ff127b82 */ /* 0x000f220000000800 */
[----:B------:R-:W-:Y:S01]  /*b140*/  IMAD.IADD R7, R7, 0x1, R9 ;  /* 0x0000000107077824 */ /* 0x000fe200078e0209 */
[----:B------:R-:W-:-:S04]  /*b150*/  I2FP.F32.U32 R9, R10 ;  /* 0x0000000a00097245 */ /* 0x000fc80000201000 */
[-C--:B0-----:R-:W-:Y:S01]  /*b160*/  SHF.R.U64 R14, R6, R22.reuse, R7 ;  /* 0x00000016060e7219 */ /* 0x081fe20000001207 */
[----:B--2---:R-:W-:Y:S01]  /*b170*/  IMAD.MOV R6, RZ, RZ, -R13 ;  /* 0x000000ffff067224 */ /* 0x004fe200078e0a0d */
[----:B------:R-:W0:Y:S01]  /*b180*/  LDC R11, c[0x0][0x658] ;  /* 0x00019600ff0b7b82 */ /* 0x000e220000000800 */
[----:B-1----:R-:W-:Y:S01]  /*b190*/  ISETP.NE.U32.AND P0, PT, R24, RZ, PT ;  /* 0x000000ff1800720c */ /* 0x002fe20003f05070 */
[----:B------:R-:W-:Y:S01]  /*b1a0*/  FMUL R9, R9, UR4 ;  /* 0x0000000409097c20 */ /* 0x000fe20008400000 */
[----:B------:R-:W-:Y:S02]  /*b1b0*/  SHF.R.U32.HI R7, RZ, R22, R7 ;  /* 0x00000016ff077219 */ /* 0x000fe40000011607 */
[----:B------:R-:W-:-:S03]  /*b1c0*/  ISETP.NE.AND.EX P0, PT, R25, RZ, PT, P0 ;  /* 0x000000ff1900720c */ /* 0x000fc60003f05300 */
[----:B------:R-:W1:Y:S01]  /*b1d0*/  LDC R21, c[0x0][0x148] ;  /* 0x00005200ff157b82 */ /* 0x000e620000000800 */
[----:B---3--:R-:W-:Y:S02]  /*b1e0*/  IMAD R22, R15, R6, R8 ;  /* 0x000000060f167224 */ /* 0x008fe400078e0208 */
[----:B------:R-:W-:-:S05]  /*b1f0*/  IMAD.MOV.U32 R8, RZ, RZ, 0x1 ;  /* 0x00000001ff087424 */ /* 0x000fca00078e00ff */
[----:B------:R-:W2:Y:S01]  /*b200*/  LDC R20, c[0x0][0x600] ;  /* 0x00018000ff147b82 */ /* 0x000ea20000000800 */
[-CC-:B----4-:R-:W-:Y:S02]  /*b210*/  SHF.R.U64 R17, R14, R18.reuse, R7.reuse ;  /* 0x000000120e117219 */ /* 0x190fe40000001207 */
[----:B------:R-:W-:Y:S02]  /*b220*/  SHF.R.U32.HI R6, RZ, R18, R7 ;  /* 0x00000012ff067219 */ /* 0x000fe40000011607 */
[----:B------:R3:W4:Y:S03]  /*b230*/  F2I.U32.TRUNC.NTZ R18, R9 ;  /* 0x0000000900127305 */ /* 0x000726000020f000 */
[----:B------:R-:W1:Y:S01]  /*b240*/  LDC R23, c[0x0][0x648] ;  /* 0x00019200ff177b82 */ /* 0x000e620000000800 */
[-C--:B0-----:R-:W-:Y:S02]  /*b250*/  SHF.R.U64 R19, R17, R11.reuse, R6 ;  /* 0x0000000b11137219 */ /* 0x081fe40000001206 */
[----:B------:R-:W-:-:S02]  /*b260*/  SHF.L.U32 R12, R12, R11, RZ ;  /* 0x0000000b0c0c7219 */ /* 0x000fc400000006ff */
[-C--:B------:R-:W-:Y:S01]  /*b270*/  SHF.R.U32.HI R7, RZ, R11.reuse, R6 ;  /* 0x0000000bff077219 */ /* 0x080fe20000011606 */
[----:B------:R-:W-:Y:S01]  /*b280*/  IMAD.MOV.U32 R6, RZ, RZ, R19 ;  /* 0x000000ffff067224 */ /* 0x000fe200078e0013 */
[----:B------:R-:W-:Y:S01]  /*b290*/  SHF.L.U32 R27, R8, R11, RZ ;  /* 0x0000000b081b7219 */ /* 0x000fe200000006ff */
[----:B------:R-:W0:Y:S01]  /*b2a0*/  LDC R26, c[0x0][0x638] ;  /* 0x00018e00ff1a7b82 */ /* 0x000e220000000800 */
[----:B------:R-:W-:-:S07]  /*b2b0*/  LOP3.LUT R28, RZ, R12, RZ, 0x33, !PT ;  /* 0x0000000cff1c7212 */ /* 0x000fce00078e33ff */
[----:B------:R-:W0:Y:S01]  /*b2c0*/  LDC R29, c[0x0][0x610] ;  /* 0x00018400ff1d7b82 */ /* 0x000e220000000800 */
[----:B---34-:R-:W-:Y:S05]  /*b2d0*/  @!P0 BRA `(.L_x_232) ;  /* 0x0000000000288947 */ /* 0x018fea0003800000 */
        /* <DEDUP_REMOVED lines=10> */
.L_x_232:
[----:B-1----:R-:W-:Y:S01]  /*b380*/  SHF.R.U64 R7, R6, R23, R7 ;  /* 0x0000001706077219 */ /* 0x002fe20000001207 */
[----:B--2---:R-:W-:Y:S01]  /*b390*/  VIADD R9, R20, 0xffffffff ;  /* 0xffffffff14097836 */ /* 0x004fe20000000000 */
[----:B------:R-:W-:Y:S01]  /*b3a0*/  LOP3.LUT R6, R17, R28, RZ, 0xc0, !PT ;  /* 0x0000001c11067212 */ /* 0x000fe200078ec0ff */
[----:B------:R-:W-:Y:S02]  /*b3b0*/  IMAD.MOV R18, RZ, RZ, -R18 ;  /* 0x000000ffff127224 */ /* 0x000fe400078e0a12 */
[----:B------:R-:W-:Y:S02]  /*b3c0*/  IMAD.MOV R8, RZ, RZ, -R7 ;  /* 0x000000ffff087224 */ /* 0x000fe400078e0a07 */
[----:B------:R-:W-:Y:S01]  /*b3d0*/  IMAD R11, R27, R7, R6 ;  /* 0x000000071b0b7224 */ /* 0x000fe200078e0206 */
[----:B------:R-:W-:Y:S01]  /*b3e0*/  LOP3.LUT R7, R14, R9, RZ, 0xc0, !PT ;  /* 0x000000090e077212 */ /* 0x000fe200078ec0ff */
[----:B------:R-:W-:Y:S02]  /*b3f0*/  @P3 IMAD R22, R21, R18, R10 ;  /* 0x0000001215163224 */ /* 0x000fe400078e020a */
[----:B0-----:R-:W-:-:S02]  /*b400*/  IMAD R6, R8, R26, R19 ;  /* 0x0000001a08067224 */ /* 0x001fc400078e0213 */
[----:B------:R-:W-:Y:S02]  /*b410*/  IMAD R11, R11, R29, R22 ;  /* 0x0000001d0b0b7224 */ /* 0x000fe400078e0216 */
[----:B------:R-:W-:Y:S02]  /*b420*/  IMAD R6, R6, R20, R7 ;  /* 0x0000001406067224 */ /* 0x000fe400078e0207 */
[----:B------:R-:W-:-:S03]  /*b430*/  IMAD.MOV.U32 R8, RZ, RZ, 0x1 ;  /* 0x00000001ff087424 */ /* 0x000fc600078e00ff */
[----:B------:R-:W-:Y:S02]  /*b440*/  SEL R14, R6, R11, !P3 ;  /* 0x0000000b060e7207 */ /* 0x000fe40005800000 */
[----:B------:R-:W-:Y:S01]  /*b450*/  SEL R11, R11, R6, !P3 ;  /* 0x000000060b0b7207 */ /* 0x000fe20005800000 */
[----:B------:R-:W-:Y:S01]  /*b460*/  IMAD.MOV.U32 R6, RZ, RZ, R16 ;  /* 0x000000ffff067224 */ /* 0x000fe200078e0010 */
[----:B------:R-:W-:-:S07]  /*b470*/  PRMT R7, R8, 0x7610, R7 ;  /* 0x0000761008077816 */ /* 0x000fce0000000007 */
.L_x_230:
[----:B------:R-:W-:-:S08]  /*b480*/  NOP ;  /* 0x0000000000007918 */ /* 0x000fd00000000000 */
[----:B------:R-:W0:-:S00]  /*b490*/  USETMAXREG.DEALLOC.CTAPOOL 0x28 ;  /* 0x00000028000079c8 */ /* 0x000e0000080e0500 */
[----:B0-----:R-:W-:-:S13]  /*b4a0*/  ISETP.NE.AND P0, PT, R5, RZ, PT ;  /* 0x000000ff0500720c */ /* 0x001fda0003f05270 */
[----:B------:R-:W-:Y:S05]  /*b4b0*/  @P0 EXIT ;  /* 0x000000000000094d */ /* 0x000fea0003800000 */
[----:B------:R-:W-:Y:S01]  /*b4c0*/  LOP3.LUT P0, RZ, R7, 0xff, RZ, 0xc0, !PT ;  /* 0x000000ff07ff7812 */ /* 0x000fe2000780c0ff */
[----:B------:R-:W-:Y:S02]  /*b4d0*/  IMAD.MOV.U32 R5, RZ, RZ, 0x1 ;  /* 0x00000001ff057424 */ /* 0x000fe400078e00ff */
[----:B------:R-:W-:-:S10]  /*b4e0*/  IMAD.MOV.U32 R13, RZ, RZ, RZ ;  /* 0x000000ffff0d7224 */ /* 0x000fd400078e00ff */
[----:B------:R-:W-:Y:S05]  /*b4f0*/  @!P0 BRA `(.L_x_233) ;  /* 0x0000000c00608947 */ /* 0x000fea0003800000 */
[----:B------:R-:W0:Y:S01]  /*b500*/  LDC R5, c[0x0][0x28c] ;  /* 0x0000a300ff057b82 */ /* 0x000e220000000800 */
[----:B------:R-:W-:Y:S01]  /*b510*/  ULDC UR5, c[0x0][0x658] ;  /* 0x0001960000057ab9 */ /* 0x000fe20000000800 */
[----:B------:R-:W-:Y:S01]  /*b520*/  UMOV UR7, 0xffffffff ;  /* 0xffffffff00077882 */ /* 0x000fe20000000000 */
[----:B------:R-:W-:Y:S01]  /*b530*/  ULDC UR6, c[0x0][0xc] ;  /* 0x0000030000067ab9 */ /* 0x000fe20000000800 */
[----:B------:R-:W-:Y:S01]  /*b540*/  USHF.L.U32 UR9, UR7, UR5, URZ ;  /* 0x0000000507097299 */ /* 0x000fe2000800063f */
[C---:B------:R-:W-:Y:S01]  /*b550*/  LOP3.LUT P2, RZ, R0.reuse, 0x7f, RZ, 0xc0, !PT ;  /* 0x0000007f00ff7812 */ /* 0x040fe2000784c0ff */
[----:B------:R-:W-:Y:S01]  /*b560*/  UMOV UR8, 0x1 ;  /* 0x0000000100087882 */ /* 0x000fe20000000000 */
[----:B------:R-:W-:Y:S01]  /*b570*/  ULDC UR7, c[0x0][0x10] ;  /* 0x0000040000077ab9 */ /* 0x000fe20000000800 */
[----:B------:R-:W-:Y:S01]  /*b580*/  LOP3.LUT P0, RZ, R0, 0x1f, RZ, 0xc0, !PT ;  /* 0x0000001f00ff7812 */ /* 0x000fe2000780c0ff */
[----:B------:R-:W-:Y:S01]  /*b590*/  UIMAD.WIDE.U32 UR6, UR6, UR7, URZ ;  /* 0x00000007060672a5 */ /* 0x000fe2000f8e003f */
[----:B------:R-:W-:Y:S01]  /*b5a0*/  BSSY B0, `(.L_x_233) ;  /* 0x00000cd000007945 */ /* 0x000fe20003800000 */
[----:B------:R-:W-:Y:S01]  /*b5b0*/  USHF.L.U32 UR5, UR8, UR5, URZ ;  /* 0x0000000508057299 */ /* 0x000fe2000800063f */
[----:B------:R-:W-:Y:S01]  /*b5c0*/  IMAD.MOV.U32 R15, RZ, RZ, 0x1 ;  /* 0x00000001ff0f7424 */ /* 0x000fe200078e00ff */
[----:B------:R-:W-:Y:S01]  /*b5d0*/  LOP3.LUT R16, R4, 0x2, RZ, 0xfc, !PT ;  /* 0x0000000204107812 */ /* 0x000fe200078efcff */
[----:B------:R-:W-:Y:S01]  /*b5e0*/  ULDC UR8, c[0x0][0x14] ;  /* 0x0000050000087ab9 */ /* 0x000fe20000000800 */
[----:B------:R-:W-:Y:S01]  /*b5f0*/  PLOP3.LUT P0, PT, P0, P2, PT, 0x8a, 0x0 ;  /* 0x000000000000781c */ /* 0x000fe20000705172 */
[----:B------:R-:W-:Y:S01]  /*b600*/  UIMAD.WIDE.U32 UR30, UR6, UR8, URZ ;  /* 0x00000008061e72a5 */ /* 0x000fe2000f8e003f */
[----:B------:R-:W-:Y:S01]  /*b610*/  IMAD.MOV.U32 R13, RZ, RZ, RZ ;  /* 0x000000ffff0d7224 */ /* 0x000fe200078e00ff */
[----:B------:R-:W-:Y:S01]  /*b620*/  UIMAD UR7, UR7, UR8, URZ ;  /* 0x00000008070772a4 */ /* 0x000fe2000f8e023f */
[----:B------:R-:W-:Y:S01]  /*b630*/  ULDC UR4, c[0x0][0x600] ;  /* 0x0001800000047ab9 */ /* 0x000fe20000000800 */
[----:B------:R-:W-:-:S02]  /*b640*/  ULOP3.LUT UR6, URZ, UR9, URZ, 0x33, !UPT ;  /* 0x000000093f067292 */ /* 0x000fc4000f8e333f */
[----:B------:R-:W-:Y:S01]  /*b650*/  UIADD3 UR4, UR4, -0x1, URZ ;  /* 0xffffffff04047890 */ /* 0x000fe2000fffe03f */
[----:B0-----:R-:W-:Y:S01]  /*b660*/  VIADD R5, R5, 0xff ;  /* 0x000000ff05057836 */ /* 0x001fe20000000000 */
[----:B------:R-:W-:Y:S01]  /*b670*/  UIADD3 UR7, UR31, UR7, URZ ;  /* 0x000000071f077290 */ /* 0x000fe2000fffe03f */
[----:B------:R-:W-:-:S03]  /*b680*/  ULDC.64 UR38, c[0x0][0x198] ;  /* 0x0000660000267ab9 */ /* 0x000fc60000000a00 */
[----:B------:R-:W-:-:S04]  /*b690*/  SHF.R.S32.HI R8, RZ, 0x1f, R5 ;  /* 0x0000001fff087819 */ /* 0x000fc80000011405 */
[----:B------:R-:W-:Y:S01]  /*b6a0*/  LEA.HI R8, R8, R5, RZ, 0x8 ;  /* 0x0000000508087211 */ /* 0x000fe200078f40ff */
[----:B------:R-:W-:-:S03]  /*b6b0*/  IMAD.MOV.U32 R5, RZ, RZ, 0x1 ;  /* 0x00000001ff057424 */ /* 0x000fc600078e00ff */
[----:B------:R-:W-:-:S05]  /*b6c0*/  SHF.R.S32.HI R12, RZ, 0x8, R8 ;  /* 0x00000008ff0c7819 */ /* 0x000fca0000011408 */
[----:B------:R-:W-:-:S07]  /*b6d0*/  VIADD R0, R12, 0x1 ;  /* 0x000000010c007836 */ /* 0x000fce0000000000 */
.L_x_245:
[----:B------:R-:W-:-:S03]  /*b6e0*/  UMOV UR8, 0xffffffff ;  /* 0xffffffff00087882 */ /* 0x000fc60000000000 */
[----:B------:R-:W-:Y:S05]  /*b6f0*/  BRA.DIV UR8, `(.L_x_234) ;  /* 0x0000000e08ac7947 */ /* 0x000fea000b800000 */
[----:B------:R-:W-:-:S13]  /*b700*/  ELECT P1, URZ, PT ;  /* 0x00000000003f782f */ /* 0x000fda0003820000 */
.L_x_255:
[----:B------:R-:W0:Y:S01]  /*b710*/  LDC R7, c[0x0][0x28c] ;  /* 0x0000a300ff077b82 */ /* 0x000e220000000800 */
[----:B------:R-:W-:Y:S01]  /*b720*/  BSSY B1, `(.L_x_235) ;  /* 0x0000043000017945 */ /* 0x000fe20003800000 */
[----:B0-----:R-:W-:-:S13]  /*b730*/  ISETP.LT.OR P1, PT, R7, 0x1, !P1 ;  /* 0x000000010700780c */ /* 0x001fda0004f21670 */
[----:B------:R-:W-:Y:S05]  /*b740*/  @P1 BRA `(.L_x_236) ;  /* 0x0000000400001947 */ /* 0x000fea0003800000 */
[----:B------:R-:W-:Y:S02]  /*b750*/  IMAD R17, R11, 0xc0, RZ ;  /* 0x000000c00b117824 */ /* 0x000fe400078e02ff */
[----:B------:R-:W-:Y:S02]  /*b760*/  IMAD R14, R14, 0x60, RZ ;  /* 0x000000600e0e7824 */ /* 0x000fe400078e02ff */
[----:B------:R-:W-:Y:S02]  /*b770*/  IMAD.MOV.U32 R20, RZ, RZ, RZ ;  /* 0x000000ffff147224 */ /* 0x000fe400078e00ff */
[----:B------:R-:W-:Y:S02]  /*b780*/  IMAD.MOV.U32 R7, RZ, RZ, R0 ;  /* 0x000000ffff077224 */ /* 0x000fe400078e0000 */
[----:B------:R-:W-:Y:S02]  /*b790*/  IMAD.MOV.U32 R8, RZ, RZ, R5 ;  /* 0x000000ffff087224 */ /* 0x000fe400078e0005 */
[----:B------:R-:W-:-:S07]  /*b7a0*/  IMAD.MOV.U32 R9, RZ, RZ, R13 ;  /* 0x000000ffff097224 */ /* 0x000fce00078e000d */
.L_x_240:
[----:B------:R-:W0:Y:S01]  /*b7b0*/  S2R R11, SR_CgaCtaId ;  /* 0x00000000000b7919 */ /* 0x000e220000008800 */
[----:B------:R-:W-:-:S04]  /*b7c0*/  MOV R10, 0x400 ;  /* 0x00000400000a7802 */ /* 0x000fc80000000f00 */
[----:B0-----:R-:W-:Y:S02]  /*b7d0*/  LEA R18, R11, R10, 0x18 ;  /* 0x0000000a0b127211 */ /* 0x001fe400078ec0ff */
[----:B------:R-:W-:Y:S01]  /*b7e0*/  SHF.L.U32 R10, R8, 0x1f, RZ ;  /* 0x0000001f080a7819 */ /* 0x000fe200000006ff */
[----:B------:R-:W0:Y:S02]  /*b7f0*/  @!P2 LDC R11, c[0x0][0x500] ;  /* 0x00014000ff0bab82 */ /* 0x000e240000000800 */
[----:B------:R-:W-:-:S04]  /*b800*/  IMAD R19, R9, 0x8, R18 ;  /* 0x0000000809137824 */ /* 0x000fc800078e0212 */
[----:B------:R-:W1:Y:S02]  /*b810*/  SYNCS.PHASECHK.TRANS64.TRYWAIT P1, [R19+URZ+0x18], R10 ;  /* 0x0000180a130075a7 */ /* 0x000e64000802017f */
[----:B-1----:R-:W-:Y:S05]  /*b820*/  @!P1 BRA `(.L_x_237) ;  /* 0x0000000c00809947 */ /* 0x002fea0003800000 */
.L_x_256:
[----:B-1----:R-:W-:Y:S01]  /*b830*/  PRMT R10, R16, 0x9910, RZ ;  /* 0x00009910100a7816 */ /* 0x002fe200000000ff */
[----:B0-----:R0:W-:Y:S03]  /*b840*/  @!P2 SYNCS.ARRIVE.TRANS64 RZ, [R19+URZ], R11 ;  /* 0x0000000b13ffa9a7 */ /* 0x0011e6000800003f */
[----:B------:R-:W-:-:S13]  /*b850*/  ISETP.NE.AND P1, PT, R10, 0x2, PT ;  /* 0x000000020a00780c */ /* 0x000fda0003f25270 */
[----:B0-----:R-:W-:Y:S05]  /*b860*/  @P1 BRA `(.L_x_238) ;  /* 0x0000000000041947 */ /* 0x001fea0003800000 */
[----:B------:R-:W-:Y:S01]  /*b870*/  BPT.TRAP 0x1 ;  /* 0x000000040000795c */ /* 0x000fe20000300000 */
.L_x_238:
[----:B------:R-:W-:Y:S05]  /*b880*/  @P0 BRA `(.L_x_239) ;  /* 0x0000000000040947 */ /* 0x000fea0003800000 */
[----:B------:R-:W-:Y:S01]  /*b890*/  BPT.TRAP 0x1 ;  /* 0x000000040000795c */ /* 0x000fe20000300000 */
.L_x_239:
[C-C-:B------:R-:W-:Y:S01]  /*b8a0*/  IMAD R10, R9.reuse, 0xc000, R18.reuse ;  /* 0x0000c000090a7824 */ /* 0x140fe200078e0212 */
[----:B------:R-:W-:Y:S01]  /*b8b0*/  R2UR UR34, R20 ;  /* 0x00000000142272ca */ /* 0x000fe200000e0000 */
[----:B------:R-:W-:Y:S01]  /*b8c0*/  IMAD R18, R9, 0x6000, R18 ;  /* 0x0000600009127824 */ /* 0x000fe200078e0212 */
[----:B------:R-:W-:Y:S01]  /*b8d0*/  R2UR UR33, R19 ;  /* 0x00000000132172ca */ /* 0x000fe200000e0000 */
[----:B------:R-:W-:Y:S01]  /*b8e0*/  VIADD R7, R7, 0xffffffff ;  /* 0xffffffff07077836 */ /* 0x000fe20000000000 */
[----:B------:R-:W-:Y:S01]  /*b8f0*/  R2UR UR24, R10 ;  /* 0x000000000a1872ca */ /* 0x000fe200000e0000 */
[----:B------:R-:W-:Y:S01]  /*b900*/  UIADD3 UR14, UP0, UR38, 0xf0, URZ ;  /* 0x000000f0260e7890 */ /* 0x000fe2000ff1e03f */
[----:B------:R-:W-:Y:S01]  /*b910*/  R2UR UR8, R18 ;  /* 0x00000000120872ca */ /* 0x000fe200000e0000 */
[----:B------:R-:W-:Y:S01]  /*b920*/  UIADD3 UR40, UP1, UR38, 0x1f0, URZ ;  /* 0x000001f026287890 */ /* 0x000fe2000ff3e03f */
[----:B------:R-:W-:Y:S01]  /*b930*/  R2UR UR36, R6 ;  /* 0x00000000062472ca */ /* 0x000fe200000e0000 */
[----:B------:R-:W-:Y:S01]  /*b940*/  UIADD3.X UR15, URZ, UR39, URZ, UP0, !UPT ;  /* 0x000000273f0f7290 */ /* 0x000fe200087fe43f */
[----:B------:R-:W-:Y:S01]  /*b950*/  R2UR UR35, R17 ;  /* 0x00000000112372ca */ /* 0x000fe200000e0000 */
[----:B------:R-:W-:Y:S01]  /*b960*/  UIADD3.X UR41, URZ, UR39, URZ, UP1, !UPT ;  /* 0x000000273f297290 */ /* 0x000fe20008ffe43f */
[----:B------:R-:W-:Y:S01]  /*b970*/  R2UR UR19, R14 ;  /* 0x000000000e1372ca */ /* 0x000fe200000e0000 */
[----:B------:R-:W-:Y:S01]  /*b980*/  UIADD3 UR26, UR34, 0x80, URZ ;  /* 0x00000080221a7890 */ /* 0x000fe2000fffe03f */
[----:B------:R-:W-:Y:S01]  /*b990*/  ISETP.GT.AND P4, PT, R7, 0x1, PT ;  /* 0x000000010700780c */ /* 0x000fe20003f84270 */
[----:B------:R-:W-:Y:S01]  /*b9a0*/  VIADD R9, R9, 0x1 ;  /* 0x0000000109097836 */ /* 0x000fe20000000000 */
[----:B------:R-:W-:Y:S01]  /*b9b0*/  UMOV UR22, 0x0 ;  /* 0x0000000000167882 */ /* 0x000fe20000000000 */
[----:B------:R-:W-:Y:S01]  /*b9c0*/  UIADD3 UR32, UR24, 0x100, URZ ;  /* 0x0000010018207890 */ /* 0x000fe2000fffe03f */
[----:B------:R-:W-:Y:S01]  /*b9d0*/  VIADD R20, R20, 0x100 ;  /* 0x0000010014147836 */ /* 0x000fe20000000000 */
[----:B------:R-:W-:Y:S01]  /*b9e0*/  UIADD3 UR24, UR24, 0x6100, URZ ;  /* 0x0000610018187890 */ /* 0x000fe2000fffe03f */
[----:B------:R-:W-:Y:S01]  /*b9f0*/  ISETP.NE.AND P1, PT, R9, 0x3, PT ;  /* 0x000000030900780c */ /* 0x000fe20003f25270 */
[----:B------:R-:W-:-:S02]  /*ba00*/  UIADD3 UR16, UR8, 0x24100, URZ ;  /* 0x0002410008107890 */ /* 0x000fc4000fffe03f */
[----:B------:R-:W-:Y:S01]  /*ba10*/  UIADD3 UR8, UR8, 0x27100, URZ ;  /* 0x0002710008087890 */ /* 0x000fe2000fffe03f */
[----:B------:R-:W-:Y:S01]  /*ba20*/  SEL R11, RZ, 0x1, P1 ;  /* 0x00000001ff0b7807 */ /* 0x000fe20000800000 */
[----:B------:R-:W-:Y:S01]  /*ba30*/  UMOV UR23, 0x10000000 ;  /* 0x1000000000177882 */ /* 0x000fe20000000000 */
[----:B------:R-:W-:Y:S01]  /*ba40*/  UMOV UR25, UR33 ;  /* 0x0000002100197c82 */ /* 0x000fe20008000000 */
[----:B------:R-:W-:Y:S01]  /*ba50*/  UMOV UR28, UR36 ;  /* 0x00000024001c7c82 */ /* 0x000fe20008000000 */
[----:B------:R-:W-:Y:S01]  /*ba60*/  UMOV UR27, UR35 ;  /* 0x00000023001b7c82 */ /* 0x000fe20008000000 */
[----:B------:R-:W-:Y:S01]  /*ba70*/  UMOV UR17, UR33 ;  /* 0x0000002100117c82 */ /* 0x000fe20008000000 */
[----:B------:R-:W-:Y:S01]  /*ba80*/  UMOV UR18, UR34 ;  /* 0x0000002200127c82 */ /* 0x000fe20008000000 */
[----:B------:R-:W-:Y:S01]  /*ba90*/  UMOV UR20, UR36 ;  /* 0x0000002400147c82 */ /* 0x000fe20008000000 */
[----:B------:R0:W-:Y:S01]  /*baa0*/  UTMALDG.3D [UR32], [UR14], desc[UR22] ;  /* 0x000016200e0075b4 */ /* 0x0001e20008011000 */
[----:B------:R-:W-:Y:S01]  /*bab0*/  UMOV UR9, UR33 ;  /* 0x0000002100097c82 */ /* 0x000fe20008000000 */
[----:B------:R-:W-:Y:S01]  /*bac0*/  UMOV UR11, UR19 ;  /* 0x00000013000b7c82 */ /* 0x000fe20008000000 */
[----:B------:R-:W-:Y:S01]  /*bad0*/  UMOV UR12, UR36 ;  /* 0x00000024000c7c82 */ /* 0x000fe20008000000 */
[----:B------:R-:W-:Y:S01]  /*bae0*/  UMOV UR10, UR26 ;  /* 0x0000001a000a7c82 */ /* 0x000fe20008000000 */
[----:B------:R-:W-:-:S02]  /*baf0*/  LOP3.LUT R8, R8, R11, RZ, 0x3c, !PT ;  /* 0x0000000b08087212 */ /* 0x000fc400078e3cff */
[----:B------:R-:W-:Y:S01]  /*bb00*/  SEL R9, R9, RZ, P1 ;  /* 0x000000ff09097207 */ /* 0x000fe20000800000 */
[----:B------:R0:W-:Y:S01]  /*bb10*/  UTMALDG.3D [UR24], [UR14], desc[UR22] ;  /* 0x000016180e0075b4 */ /* 0x0001e20008011000 */
[----:B------:R0:W-:Y:S01]  /*bb20*/  UTMALDG.3D [UR16], [UR40], desc[UR22] ;  /* 0x00001610280075b4 */ /* 0x0001e20008011000 */
[----:B------:R0:W-:Y:S02]  /*bb30*/  UTMALDG.3D [UR8], [UR40], desc[UR22] ;  /* 0x00001608280075b4 */ /* 0x0001e40008011000 */
[----:B0-----:R-:W-:Y:S05]  /*bb40*/  @P4 BRA `(.L_x_240) ;  /* 0xfffffffc00184947 */ /* 0x001fea000383ffff */
.L_x_236:
[----:B------:R-:W-:Y:S05]  /*bb50*/  BSYNC B1 ;  /* 0x0000000000017941 */ /* 0x000fea0003800000 */
.L_x_235:
[----:B------:R-:W-:Y:S01]  /*bb60*/  LOP3.LUT P4, RZ, R15, 0xff, RZ, 0xc0, !PT ;  /* 0x000000ff0fff7812 */ /* 0x000fe2000788c0ff */
[----:B------:R-:W-:Y:S01]  /*bb70*/  IMAD.IADD R13, R12, 0x1, R13 ;  /* 0x000000010c0d7824 */ /* 0x000fe200078e020d */
[----:B------:R-:W-:Y:S01]  /*bb80*/  IADD3 R2, P5, R2, UR30, RZ ;  /* 0x0000001e02027c10 */ /* 0x000fe2000ffbe0ff */
[----:B------:R-:W-:Y:S01]  /*bb90*/  ULDC.64 UR8, c[0x0][0x650] ;  /* 0x0001940000087ab9 */ /* 0x000fe20000000a00 */
[----:B------:R-:W-:Y:S01]  /*bba0*/  BSSY B1, `(.L_x_241) ;  /* 0x000006a000017945 */ /* 0x000fe20003800000 */
[----:B------:R-:W-:Y:S01]  /*bbb0*/  IMAD.MOV.U32 R11, RZ, RZ, -0x1 ;  /* 0xffffffffff0b7424 */ /* 0x000fe200078e00ff */
[----:B------:R-:W-:Y:S01]  /*bbc0*/  ISETP.GT.U32.AND P1, PT, R13, 0x2, PT ;  /* 0x000000020d00780c */ /* 0x000fe20003f24070 */
[----:B------:R-:W-:Y:S01]  /*bbd0*/  IMAD.MOV.U32 R14, RZ, RZ, -0x1 ;  /* 0xffffffffff0e7424 */ /* 0x000fe200078e00ff */
[----:B------:R-:W-:Y:S02]  /*bbe0*/  IADD3.X R3, R3, UR7, RZ, P5, !PT ;  /* 0x0000000703037c10 */ /* 0x000fe4000affe4ff */
[----:B------:R-:W-:-:S02]  /*bbf0*/  ISETP.LT.U32.AND P1, PT, R12, 0x3, P1 ;  /* 0x000000030c00780c */ /* 0x000fc40000f21070 */
[----:B------:R-:W-:Y:S01]  /*bc00*/  PRMT R15, RZ, 0x7610, R15 ;  /* 0x00007610ff0f7816 */ /* 0x000fe2000000000f */
[----:B------:R-:W0:Y:S01]  /*bc10*/  @P4 S2R R7, SR_CgaCtaId ;  /* 0x0000000000074919 */ /* 0x000e220000008800 */
[----:B------:R-:W-:-:S04]  /*bc20*/  @P4 MOV R6, 0x400 ;  /* 0x0000040000064802 */ /* 0x000fc80000000f00 */
[----:B0-----:R-:W-:Y:S01]  /*bc30*/  @P4 LEA R8, R7, R6, 0x18 ;  /* 0x0000000607084211 */ /* 0x001fe200078ec0ff */
[----:B------:R-:W-:Y:S01]  /*bc40*/  IMAD.WIDE.U32 R6, R13, -0x55555555, RZ ;  /* 0xaaaaaaab0d067825 */ /* 0x000fe200078e00ff */
[----:B------:R-:W-:Y:S02]  /*bc50*/  SEL R6, RZ, 0x1, !P1 ;  /* 0x00000001ff067807 */ /* 0x000fe40004800000 */
[----:B------:R-:W-:Y:S01]  /*bc60*/  ISETP.GE.U32.AND P1, PT, R2, UR8, PT ;  /* 0x0000000802007c0c */ /* 0x000fe2000bf26070 */
[----:B------:R0:W-:Y:S01]  /*bc70*/  @P4 SYNCS.ARRIVE.TRANS64.A1T0 RZ, [R8+URZ+0x48], RZ ;  /* 0x000048ff08ff49a7 */ /* 0x0001e2000810003f */
[----:B------:R-:W-:Y:S02]  /*bc80*/  ISETP.GE.U32.AND P4, PT, R12, 0x3, PT ;  /* 0x000000030c00780c */ /* 0x000fe40003f86070 */
[----:B------:R-:W-:Y:S02]  /*bc90*/  ISETP.GE.U32.AND.EX P1, PT, R3, UR9, PT, P1 ;  /* 0x0000000903007c0c */ /* 0x000fe4000bf26110 */
[----:B------:R-:W-:Y:S01]  /*bca0*/  LOP3.LUT R5, R5, R6, RZ, 0x3c, !PT ;  /* 0x0000000605057212 */ /* 0x000fe200078e3cff */
[----:B------:R-:W-:Y:S01]  /*bcb0*/  IMAD.MOV.U32 R6, RZ, RZ, -0x1 ;  /* 0xffffffffff067424 */ /* 0x000fe200078e00ff */
[----:B0-----:R-:W-:-:S02]  /*bcc0*/  SHF.R.U32.HI R8, RZ, 0x1, R7 ;  /* 0x00000001ff087819 */ /* 0x001fc40000011607 */
[----:B------:R-:W-:-:S03]  /*bcd0*/  PRMT R7, RZ, 0x7610, R7 ;  /* 0x00007610ff077816 */ /* 0x000fc60000000007 */
[----:B------:R-:W-:Y:S02]  /*bce0*/  IMAD R13, R8, -0x3, R13 ;  /* 0xfffffffd080d7824 */ /* 0x000fe400078e020d */
[----:B------:R-:W-:Y:S02]  /*bcf0*/  @P4 LOP3.LUT R5, R5, 0x1, R8, 0x78, !PT ;  /* 0x0000000105054812 */ /* 0x000fe400078e7808 */
[----:B------:R-:W-:Y:S05]  /*bd00*/  @P1 BRA `(.L_x_242) ;  /* 0x00000004004c1947 */ /* 0x000fea0003800000 */
[----:B------:R-:W-:Y:S01]  /*bd10*/  ULDC.64 UR8, c[0x0][0x628] ;  /* 0x00018a0000087ab9 */ /* 0x000fe20000000a00 */
[----:B------:R-:W0:Y:S01]  /*bd20*/  S2R R17, SR_CTAID.X ;  /* 0x0000000000117919 */ /* 0x000e220000002500 */
[----:B------:R-:W-:Y:S01]  /*bd30*/  ISETP.NE.U32.AND P1, PT, RZ, UR8, PT ;  /* 0x00000008ff007c0c */ /* 0x000fe2000bf25070 */
[----:B------:R-:W-:Y:S01]  /*bd40*/  ULDC UR11, c[0x0][0x630] ;  /* 0x00018c00000b7ab9 */ /* 0x000fe20000000800 */
[----:B------:R-:W-:Y:S01]  /*bd50*/  IMAD.MOV.U32 R6, RZ, RZ, R2 ;  /* 0x000000ffff067224 */ /* 0x000fe200078e0002 */
[----:B------:R-:W1:Y:S01]  /*bd60*/  S2R R14, SR_CTAID.Y ;  /* 0x00000000000e7919 */ /* 0x000e620000002600 */
[----:B------:R-:W-:Y:S01]  /*bd70*/  ISETP.NE.AND.EX P1, PT, RZ, UR9, PT, P1 ;  /* 0x00000009ff007c0c */ /* 0x000fe2000bf25310 */
[----:B------:R-:W-:-:S12]  /*bd80*/  IMAD.MOV.U32 R7, RZ, RZ, R3 ;  /* 0x000000ffff077224 */ /* 0x000fd800078e0003 */
[----:B------:R-:W-:Y:S05]  /*bd90*/  @!P1 BRA `(.L_x_243) ;  /* 0x0000000000289947 */ /* 0x000fea0003800000 */
[----:B------:R-:W-:Y:S02]  /*bda0*/  ULDC UR10, c[0x0][0x634] ;  /* 0x00018d00000a7ab9 */ /* 0x000fe40000000800 */
[----:B------:R-:W-:-:S05]  /*bdb0*/  IADD3 R11, P1, R2, UR10, RZ ;  /* 0x0000000a020b7c10 */ /* 0x000fca000ff3e0ff */
[----:B------:R-:W-:-:S04]  /*bdc0*/  IMAD.X R19, RZ, RZ, R3, P1 ;  /* 0x000000ffff137224 */ /* 0x000fc800008e0603 */
[----:B------:R-:W-:-:S04]  /*bdd0*/  IMAD.WIDE.U32 R8, R19, UR8, RZ ;  /* 0x0000000813087c25 */ /* 0x000fc8000f8e00ff */
[----:B------:R-:W-:-:S04]  /*bde0*/  IMAD.WIDE.U32 R8, P1, R11, UR9, R8 ;  /* 0x000000090b087c25 */ /* 0x000fc8000f820008 */
[----:B------:R-:W-:-:S04]  /*bdf0*/  IMAD.WIDE.U32 R10, R11, UR8, RZ ;  /* 0x000000080b0a7c25 */ /* 0x000fc8000f8e00ff */
[----:B------:R-:W-:Y:S01]  /*be00*/  IMAD.X R7, RZ, RZ, RZ, P1 ;  /* 0x000000ffff077224 */ /* 0x000fe200008e06ff */
[----:B------:R-:W-:Y:S01]  /*be10*/  IADD3 RZ, P1, R11, R8, RZ ;  /* 0x000000080bff7210 */ /* 0x000fe20007f3e0ff */
[----:B------:R-:W-:-:S04]  /*be20*/  IMAD.MOV.U32 R6, RZ, RZ, R9 ;  /* 0x000000ffff067224 */ /* 0x000fc800078e0009 */
[----:B------:R-:W-:-:S08]  /*be30*/  IMAD.WIDE.U32.X R6, R19, UR9, R6, P1 ;  /* 0x0000000913067c25 */ /* 0x000fd000088e0406 */
.L_x_243:
[--C-:B------:R-:W-:Y:S01]  /*be40*/  SHF.R.U64 R10, R6, UR11, R7.reuse ;  /* 0x0000000b060a7c19 */ /* 0x100fe20008001207 */
[----:B------:R-:W-:Y:S01]  /*be50*/  ULDC.64 UR8, c[0x0][0x620] ;  /* 0x0001880000087ab9 */ /* 0x000fe20000000a00 */
[----:B------:R-:W-:Y:S01]  /*be60*/  SHF.R.U32.HI R6, RZ, UR11, R7 ;  /* 0x0000000bff067c19 */ /* 0x000fe20008011607 */
[----:B------:R-:W2:Y:S01]  /*be70*/  LDC R22, c[0x0][0x144] ;  /* 0x00005100ff167b82 */ /* 0x000ea20000000800 */
[----:B------:R-:W-:Y:S01]  /*be80*/  IADD3 R9, P1, RZ, -R10, RZ ;  /* 0x8000000aff097210 */ /* 0x000fe20007f3e0ff */
[----:B------:R-:W-:Y:S01]  /*be90*/  ULDC.64 UR12, c[0x0][0x640] ;  /* 0x00019000000c7ab9 */ /* 0x000fe20000000a00 */
[----:B0-----:R-:W-:Y:S01]  /*bea0*/  I2FP.F32.U32 R11, R17 ;  /* 0x00000011000b7245 */ /* 0x001fe20000201000 */
[----:B------:R-:W-:Y:S02]  /*beb0*/  ULDC UR10, c[0x0][0x608] ;  /* 0x00018200000a7ab9 */ /* 0x000fe40000000800 */
[----:B------:R-:W-:Y:S01]  /*bec0*/  IMAD.X R6, RZ, RZ, ~R6, P1 ;  /* 0x000000ffff067224 */ /* 0x000fe200008e0e06 */
[----:B------:R-:W-:Y:S01]  /*bed0*/  ISETP.NE.U32.AND P1, PT, RZ, UR12, PT ;  /* 0x0000000cff007c0c */ /* 0x000fe2000bf25070 */
[----:B------:R-:W0:Y:S02]  /*bee0*/  LDC R19, c[0x0][0x148] ;  /* 0x00005200ff137b82 */ /* 0x000e240000000800 */
[----:B------:R-:W-:Y:S01]  /*bef0*/  IMAD R8, R6, UR8, RZ ;  /* 0x0000000806087c24 */ /* 0x000fe2000f8e02ff */
[----:B------:R-:W-:Y:S01]  /*bf00*/  ISETP.NE.AND.EX P1, PT, RZ, UR13, PT, P1 ;  /* 0x0000000dff007c0c */ /* 0x000fe2000bf25310 */
[----:B------:R-:W-:Y:S01]  /*bf10*/  IMAD.WIDE.U32 R6, R9, UR8, R2 ;  /* 0x0000000809067c25 */ /* 0x000fe2000f8e0002 */
[----:B------:R-:W-:-:S03]  /*bf20*/  ULDC UR8, c[0x0][0x150] ;  /* 0x0000540000087ab9 */ /* 0x000fc60000000800 */
[----:B------:R-:W-:Y:S02]  /*bf30*/  IMAD R9, R9, UR9, R8 ;  /* 0x0000000909097c24 */ /* 0x000fe4000f8e0208 */
[----:B------:R-:W-:Y:S01]  /*bf40*/  FMUL R8, R11, UR8 ;  /* 0x000000080b087c20 */ /* 0x000fe20008400000 */
[----:B------:R-:W-:Y:S01]  /*bf50*/  ULDC UR8, c[0x0][0x618] ;  /* 0x0001860000087ab9 */ /* 0x000fe20000000800 */
[----:B------:R-:W-:Y:S01]  /*bf60*/  ULDC UR9, c[0x0][0x154] ;  /* 0x0000550000097ab9 */ /* 0x000fe20000000800 */
[----:B------:R-:W-:-:S03]  /*bf70*/  IMAD.IADD R7, R7, 0x1, R9 ;  /* 0x0000000107077824 */ /* 0x000fc600078e0209 */
[----:B------:R-:W3:Y:S02]  /*bf80*/  F2I.U32.TRUNC.NTZ R8, R8 ;  /* 0x0000000800087305 */ /* 0x000ee4000020f000 */
[----:B------:R-:W-:Y:S02]  /*bf90*/  SHF.R.U64 R11, R6, UR8, R7 ;  /* 0x00000008060b7c19 */ /* 0x000fe40008001207 */
[----:B-1----:R-:W-:-:S05]  /*bfa0*/  I2FP.F32.U32 R6, R14 ;  /* 0x0000000e00067245 */ /* 0x002fca0000201000 */
[----:B------:R-:W-:Y:S01]  /*bfb0*/  FMUL R21, R6, UR9 ;  /* 0x0000000906157c20 */ /* 0x000fe20008400000 */
[----:B------:R-:W-:Y:S01]  /*bfc0*/  SHF.R.U32.HI R6, RZ, UR8, R7 ;  /* 0x00000008ff067c19 */ /* 0x000fe20008011607 */
[----:B------:R-:W-:-:S03]  /*bfd0*/  ULDC UR8, c[0x0][0x658] ;  /* 0x0001960000087ab9 */ /* 0x000fc60000000800 */
[--C-:B------:R-:W-:Y:S01]  /*bfe0*/  SHF.R.U64 R20, R11, UR10, R6.reuse ;  /* 0x0000000a0b147c19 */ /* 0x100fe20008001206 */
[----:B------:R-:W1:Y:S01]  /*bff0*/  F2I.U32.TRUNC.NTZ R21, R21 ;  /* 0x0000001500157305 */ /* 0x000e62000020f000 */
[----:B------:R-:W-:Y:S01]  /*c000*/  SHF.R.U32.HI R7, RZ, UR10, R6 ;  /* 0x0000000aff077c19 */ /* 0x000fe20008011606 */
[----:B---3--:R-:W-:-:S03]  /*c010*/  IMAD.MOV R8, RZ, RZ, -R8 ;  /* 0x000000ffff087224 */ /* 0x008fc600078e0a08 */
[----:B------:R-:W-:Y:S01]  /*c020*/  SHF.R.U64 R18, R20, UR8, R7 ;  /* 0x0000000814127c19 */ /* 0x000fe20008001207 */
[----:B--2---:R-:W-:Y:S01]  /*c030*/  IMAD R17, R22, R8, R17 ;  /* 0x0000000816117224 */ /* 0x004fe200078e0211 */
[----:B------:R-:W-:-:S03]  /*c040*/  SHF.R.U32.HI R23, RZ, UR8, R7 ;  /* 0x00000008ff177c19 */ /* 0x000fc60008011607 */
[----:B------:R-:W-:Y:S02]  /*c050*/  IMAD.MOV.U32 R6, RZ, RZ, R18 ;  /* 0x000000ffff067224 */ /* 0x000fe400078e0012 */
[----:B------:R-:W-:Y:S01]  /*c060*/  IMAD.MOV.U32 R7, RZ, RZ, R23 ;  /* 0x000000ffff077224 */ /* 0x000fe200078e0017 */
[----:B-1----:R-:W-:Y:S06]  /*c070*/  @!P1 BRA `(.L_x_244) ;  /* 0x0000000000289947 */ /* 0x002fec0003800000 */
[----:B------:R-:W-:Y:S02]  /*c080*/  ULDC UR8, c[0x0][0x64c] ;  /* 0x0001930000087ab9 */ /* 0x000fe40000000800 */
[----:B------:R-:W-:-:S05]  /*c090*/  IADD3 R7, P1, R18, UR8, RZ ;  /* 0x0000000812077c10 */ /* 0x000fca000ff3e0ff */
[----:B------:R-:W-:-:S04]  /*c0a0*/  IMAD.X R23, RZ, RZ, R23, P1 ;  /* 0x000000ffff177224 */ /* 0x000fc800008e0617 */
[----:B------:R-:W-:-:S04]  /*c0b0*/  IMAD.WIDE.U32 R8, R23, UR12, RZ ;  /* 0x0000000c17087c25 */ /* 0x000fc8000f8e00ff */
[----:B------:R-:W-:-:S04]  /*c0c0*/  IMAD.WIDE.U32 R8, P1, R7, UR13, R8 ;  /* 0x0000000d07087c25 */ /* 0x000fc8000f820008 */
[----:B------:R-:W-:-:S04]  /*c0d0*/  IMAD.WIDE.U32 R6, R7, UR12, RZ ;  /* 0x0000000c07067c25 */ /* 0x000fc8000f8e00ff */
[----:B------:R-:W-:Y:S01]  /*c0e0*/  IMAD.MOV.U32 R6, RZ, RZ, R9 ;  /* 0x000000ffff067224 */ /* 0x000fe200078e0009 */
[----:B------:R-:W-:Y:S01]  /*c0f0*/  IADD3 RZ, P4, R7, R8, RZ ;  /* 0x0000000807ff7210 */ /* 0x000fe20007f9e0ff */
[----:B------:R-:W-:-:S04]  /*c100*/  IMAD.X R7, RZ, RZ, RZ, P1 ;  /* 0x000000ffff077224 */ /* 0x000fc800008e06ff */
[----:B------:R-:W-:-:S08]  /*c110*/  IMAD.WIDE.U32.X R6, R23, UR13, R6, P4 ;  /* 0x0000000d17067c25 */ /* 0x000fd0000a0e0406 */
.L_x_244:
[----:B------:R-:W-:Y:S01]  /*c120*/  ULDC UR8, c[0x0][0x648] ;  /* 0x0001920000087ab9 */ /* 0x000fe20000000800 */
[----:B------:R-:W-:Y:S01]  /*c130*/  LOP3.LUT R20, R20, UR6, RZ, 0xc0, !PT ;  /* 0x0000000614147c12 */ /* 0x000fe2000f8ec0ff */
[----:B------:R-:W-:Y:S01]  /*c140*/  IMAD.MOV R21, RZ, RZ, -R21 ;  /* 0x000000ffff157224 */ /* 0x000fe200078e0a15 */
[----:B------:R-:W-:Y:S01]  /*c150*/  SHF.R.U64 R7, R6, UR8, R7 ;  /* 0x0000000806077c19 */ /* 0x000fe20008001207 */
[----:B------:R-:W-:Y:S01]  /*c160*/  ULDC UR8, c[0x0][0x638] ;  /* 0x00018e0000087ab9 */ /* 0x000fe20000000800 */
[----:B------:R-:W-:Y:S01]  /*c170*/  LOP3.LUT R11, R11, UR4, RZ, 0xc0, !PT ;  /* 0x000000040b0b7c12 */ /* 0x000fe2000f8ec0ff */
[----:B0-----:R-:W-:Y:S01]  /*c180*/  @P3 IMAD R17, R19, R21, R14 ;  /* 0x0000001513113224 */ /* 0x001fe200078e020e */
[----:B------:R-:W-:Y:S01]  /*c190*/  ULDC UR9, c[0x0][0x610] ;  /* 0x0001840000097ab9 */ /* 0x000fe20000000800 */
[----:B------:R-:W-:Y:S02]  /*c1a0*/  IMAD.MOV R9, RZ, RZ, -R7 ;  /* 0x000000ffff097224 */ /* 0x000fe400078e0a07 */
[----:B------:R-:W-:-:S02]  /*c1b0*/  IMAD R20, R7, UR5, R20 ;  /* 0x0000000507147c24 */ /* 0x000fc4000f8e0214 */
[----:B------:R-:W-:Y:S01]  /*c1c0*/  IMAD R18, R9, UR8, R18 ;  /* 0x0000000809127c24 */ /* 0x000fe2000f8e0212 */
[----:B------:R-:W-:Y:S01]  /*c1d0*/  ULDC UR8, c[0x0][0x600] ;  /* 0x0001800000087ab9 */ /* 0x000fe20000000800 */
[----:B------:R-:W-:Y:S02]  /*c1e0*/  IMAD R17, R20, UR9, R17 ;  /* 0x0000000914117c24 */ /* 0x000fe4000f8e0211 */
[----:B------:R-:W-:Y:S02]  /*c1f0*/  IMAD R18, R18, UR8, R11 ;  /* 0x0000000812127c24 */ /* 0x000fe4000f8e020b */
[----:B------:R-:W-:Y:S02]  /*c200*/  IMAD.MOV.U32 R7, RZ, RZ, 0x1 ;  /* 0x00000001ff077424 */ /* 0x000fe400078e00ff */
[----:B------:R-:W-:Y:S01]  /*c210*/  IMAD.MOV.U32 R6, RZ, RZ, R10 ;  /* 0x000000ffff067224 */ /* 0x000fe200078e000a */
[----:B------:R-:W-:Y:S02]  /*c220*/  SEL R14, R18, R17, !P3 ;  /* 0x00000011120e7207 */ /* 0x000fe40005800000 */
[----:B------:R-:W-:-:S07]  /*c230*/  SEL R11, R17, R18, !P3 ;  /* 0x00000012110b7207 */ /* 0x000fce0005800000 */
.L_x_242:
[----:B------:R-:W-:Y:S05]  /*c240*/  BSYNC B1 ;  /* 0x0000000000017941 */ /* 0x000fea0003800000 */
.L_x_241:
[----:B------:R-:W-:-:S13]  /*c250*/  LOP3.LUT P1, RZ, R7, 0xff, RZ, 0xc0, !PT ;  /* 0x000000ff07ff7812 */ /* 0x000fda000782c0ff */
[----:B------:R-:W-:Y:S05]  /*c260*/  @P1 BRA `(.L_x_245) ;  /* 0xfffffff4001c1947 */ /* 0x000fea000383ffff */
[----:B------:R-:W-:Y:S05]  /*c270*/  BSYNC B0 ;  /* 0x0000000000007941 */ /* 0x000fea0003800000 */
.L_x_233:
[----:B------:R-:W-:-:S03]  /*c280*/  UMOV UR8, 0xffffffff ;  /* 0xffffffff00087882 */ /* 0x000fc60000000000 */
[----:B------:R-:W-:Y:S05]  /*c290*/  BRA.DIV UR8, `(.L_x_246) ;  /* 0x0000000208f87947 */ /* 0x000fea000b800000 */
[----:B------:R-:W-:-:S13]  /*c2a0*/  ELECT P0, URZ, PT ;  /* 0x00000000003f782f */ /* 0x000fda0003800000 */
.L_x_259:
[----:B------:R-:W-:Y:S04]  /*c2b0*/  BSSY B0, `(.L_x_247) ;  /* 0x0000022000007945 */ /* 0x000fe80003800000 */
[----:B------:R-:W-:Y:S05]  /*c2c0*/  @!P0 BRA `(.L_x_248) ;  /* 0x0000000000808947 */ /* 0x000fea0003800000 */
[----:B------:R-:W-:-:S04]  /*c2d0*/  LOP3.LUT R4, R4, 0x2, RZ, 0xfc, !PT ;  /* 0x0000000204047812 */ /* 0x000fc800078efcff */
[----:B------:R-:W-:-:S13]  /*c2e0*/  ISETP.NE.AND P0, PT, R4, 0x3, PT ;  /* 0x000000030400780c */ /* 0x000fda0003f05270 */
[----:B------:R-:W-:Y:S05]  /*c2f0*/  @!P0 BRA `(.L_x_249) ;  /* 0x0000000000048947 */ /* 0x000fea0003800000 */
[----:B------:R-:W-:Y:S01]  /*c300*/  BPT.TRAP 0x1 ;  /* 0x000000040000795c */ /* 0x000fe20000300000 */
.L_x_249:
[----:B------:R-:W0:Y:S01]  /*c310*/  S2R R3, SR_CgaCtaId ;  /* 0x0000000000037919 */ /* 0x000e220000008800 */
[----:B------:R-:W-:-:S04]  /*c320*/  MOV R0, 0x400 ;  /* 0x0000040000007802 */ /* 0x000fc80000000f00 */
[----:B0-----:R-:W-:Y:S02]  /*c330*/  LEA R0, R3, R0, 0x18 ;  /* 0x0000000003007211 */ /* 0x001fe400078ec0ff */
[----:B------:R-:W-:-:S03]  /*c340*/  SHF.L.U32 R3, R5, 0x1f, RZ ;  /* 0x0000001f05037819 */ /* 0x000fc600000006ff */
[----:B------:R-:W-:-:S04]  /*c350*/  VIADD R0, R0, 0x18 ;  /* 0x0000001800007836 */ /* 0x000fc80000000000 */
[C---:B------:R-:W-:Y:S02]  /*c360*/  IMAD R4, R13.reuse, 0x8, R0 ;  /* 0x000000080d047824 */ /* 0x040fe400078e0200 */
[----:B------:R-:W-:Y:S02]  /*c370*/  VIADD R13, R13, 0x1 ;  /* 0x000000010d0d7836 */ /* 0x000fe40000000000 */
[----:B------:R-:W0:Y:S03]  /*c380*/  SYNCS.PHASECHK.TRANS64.TRYWAIT P0, [R4+URZ], R3 ;  /* 0x00000003040075a7 */ /* 0x000e26000800017f */
[----:B------:R-:W-:-:S04]  /*c390*/  ISETP.NE.AND P1, PT, R13, 0x3, PT ;  /* 0x000000030d00780c */ /* 0x000fc80003f25270 */
[----:B------:R-:W-:Y:S02]  /*c3a0*/  SEL R2, RZ, 0x1, P1 ;  /* 0x00000001ff027807 */ /* 0x000fe40000800000 */
[----:B------:R-:W-:Y:S02]  /*c3b0*/  SEL R13, R13, RZ, P1 ;  /* 0x000000ff0d0d7207 */ /* 0x000fe40000800000 */
[----:B------:R-:W-:-:S03]  /*c3c0*/  LOP3.LUT R7, R5, R2, RZ, 0x3c, !PT ;  /* 0x0000000205077212 */ /* 0x000fc600078e3cff */
[----:B------:R-:W-:Y:S01]  /*c3d0*/  IMAD R6, R13, 0x8, R0 ;  /* 0x000000080d067824 */ /* 0x000fe200078e0200 */
[----:B------:R-:W-:Y:S01]  /*c3e0*/  SHF.L.U32 R5, R7, 0x1f, RZ ;  /* 0x0000001f07057819 */ /* 0x000fe200000006ff */
[----:B0-----:R-:W-:Y:S06]  /*c3f0*/  @!P0 BRA `(.L_x_250) ;  /* 0x0000000000c48947 */ /* 0x001fec0003800000 */
.L_x_260:
[----:B------:R-:W1:Y:S01]  /*c400*/  SYNCS.PHASECHK.TRANS64.TRYWAIT P0, [R6+URZ], R5 ;  /* 0x00000005060075a7 */ /* 0x000e62000800017f */
[----:B------:R-:W-:-:S05]  /*c410*/  VIADD R2, R13, 0x1 ;  /* 0x000000010d027836 */ /* 0x000fca0000000000 */
[----:B------:R-:W-:-:S04]  /*c420*/  ISETP.NE.AND P1, PT, R2, 0x3, PT ;  /* 0x000000030200780c */ /* 0x000fc80003f25270 */
[----:B0-----:R-:W-:Y:S02]  /*c430*/  SEL R4, RZ, 0x1, P1 ;  /* 0x00000001ff047807 */ /* 0x001fe40000800000 */
[----:B------:R-:W-:Y:S02]  /*c440*/  SEL R3, R2, RZ, P1 ;  /* 0x000000ff02037207 */ /* 0x000fe40000800000 */
[----:B------:R-:W-:Y:S01]  /*c450*/  LOP3.LUT R4, R7, R4, RZ, 0x3c, !PT ;  /* 0x0000000407047212 */ /* 0x000fe200078e3cff */
[----:B-1----:R-:W-:Y:S06]  /*c460*/  @!P0 BRA `(.L_x_251) ;  /* 0x0000000000bc8947 */ /* 0x002fec0003800000 */
.L_x_261:
[----:B------:R-:W-:Y:S01]  /*c470*/  IMAD R3, R3, 0x8, R0 ;  /* 0x0000000803037824 */ /* 0x000fe200078e0200 */
[----:B------:R-:W-:-:S07]  /*c480*/  SHF.L.U32 R0, R4, 0x1f, RZ ;  /* 0x0000001f04007819 */ /* 0x000fce00000006ff */
.L_x_252:
[----:B-1----:R1:W2:Y:S02]  /*c490*/  SYNCS.PHASECHK.TRANS64.TRYWAIT P0, [R3+URZ], R0 ;  /* 0x00000000030075a7 */ /* 0x0022a4000800017f */
[----:B--2---:R-:W-:Y:S05]  /*c4a0*/  @!P0 NANOSLEEP.SYNCS 0x989680 ;  /* 0x009896800000895d */ /* 0x004fea0003900000 */
[----:B------:R-:W2:Y:S02]  /*c4b0*/  @!P0 SYNCS.PHASECHK.TRANS64 P0, [R3+URZ], R0 ;  /* 0x00000000030085a7 */ /* 0x000ea4000800007f */
[----:B--2---:R-:W-:Y:S05]  /*c4c0*/  @!P0 BRA `(.L_x_252) ;  /* 0xfffffffc00f08947 */ /* 0x004fea000383ffff */
.L_x_248:
[----:B------:R-:W-:Y:S05]  /*c4d0*/  BSYNC B0 ;  /* 0x0000000000007941 */ /* 0x000fea0003800000 */
.L_x_247:
[----:B------:R-:W-:Y:S05]  /*c4e0*/  EXIT ;  /* 0x000000000000794d */ /* 0x000fea0003800000 */
.L_x_17:
[----:B-1----:R-:W-:-:S04]  /*c4f0*/  IMAD.U32 R9, RZ, RZ, UR6 ;  /* 0x00000006ff097e24 */ /* 0x002fc8000f8e00ff */
[----:B------:R1:W4:Y:S03]  /*c500*/  SYNCS.PHASECHK.TRANS64.TRYWAIT P0, [R9+URZ], R8 ;  /* 0x00000008090075a7 */ /* 0x000326000800017f */
[----:B----4-:R-:W-:Y:S05]  /*c510*/  @!P0 NANOSLEEP.SYNCS 0x989680 ;  /* 0x009896800000895d */ /* 0x010fea0003900000 */
[----:B------:R-:W4:Y:S02]  /*c520*/  @!P0 SYNCS.PHASECHK.TRANS64 P0, [R9+URZ], R8 ;  /* 0x00000008090085a7 */ /* 0x000f24000800007f */
[----:B----4-:R-:W-:Y:S05]  /*c530*/  @!P0 BRA `(.L_x_17) ;  /* 0xfffffffc00ec8947 */ /* 0x010fea000383ffff */
[----:B------:R-:W-:Y:S05]  /*c540*/  BRA `(.L_x_16) ;  /* 0xffffff5000747947 */ /* 0x000fea000383ffff */
.L_x_23:
[----:B-1----:R-:W-:-:S04]  /*c550*/  IMAD.U32 R10, RZ, RZ, UR14 ;  /* 0x0000000eff0a7e24 */ /* 0x002fc8000f8e00ff */
[----:B------:R1:W4:Y:S03]  /*c560*/  SYNCS.PHASECHK.TRANS64.TRYWAIT P0, [R10+URZ], R9 ;  /* 0x000000090a0075a7 */ /* 0x000326000800017f */
[----:B----4-:R-:W-:Y:S05]  /*c570*/  @!P0 NANOSLEEP.SYNCS 0x989680 ;  /* 0x009896800000895d */ /* 0x010fea0003900000 */
[----:B------:R-:W4:Y:S02]  /*c580*/  @!P0 SYNCS.PHASECHK.TRANS64 P0, [R10+URZ], R9 ;  /* 0x000000090a0085a7 */ /* 0x000f24000800007f */
[----:B----4-:R-:W-:Y:S05]  /*c590*/  @!P0 BRA `(.L_x_23) ;  /* 0xfffffffc00ec8947 */ /* 0x010fea000383ffff */
[----:B------:R-:W-:Y:S05]  /*c5a0*/  BRA `(.L_x_22) ;  /* 0xffffff6000587947 */ /* 0x000fea000383ffff */
.L_x_234:
[----:B------:R-:W-:Y:S01]  /*c5b0*/  BSSY B1, `(.L_x_253) ;  /* 0x0000006000017945 */ /* 0x000fe20003800000 */
[----:B------:R-:W-:-:S07]  /*c5c0*/  IMAD.MOV.U32 R7, RZ, RZ, -0x1 ;  /* 0xffffffffff077424 */ /* 0x000fce00078e00ff */
[----:B------:R-:W-:Y:S05]  /*c5d0*/  WARPSYNC.COLLECTIVE R7, `(.L_x_254) ;  /* 0x00000000070c7348 */ /* 0x000fea0003c00000 */
[----:B------:R-:W-:Y:S02]  /*c5e0*/  ELECT P1, UR62, PT ;  /* 0x00000000003e782f */ /* 0x000fe40003820000 */
[----:B------:R-:W-:Y:S01]  /*c5f0*/  MOV R7, UR62 ;  /* 0x0000003e00077c02 */ /* 0x000fe20008000f00 */
[----:B------:R-:W-:Y:S10]  /*c600*/  ENDCOLLECTIVE ;  /* 0x000000000000791b */ /* 0x000ff40003800000 */
.L_x_254:
[----:B------:R-:W-:Y:S05]  /*c610*/  BSYNC B1 ;  /* 0x0000000000017941 */ /* 0x000fea0003800000 */
.L_x_253:
[----:B------:R-:W-:Y:S05]  /*c620*/  BRA `(.L_x_255) ;  /* 0xfffffff000387947 */ /* 0x000fea000383ffff */
.L_x_237:
[----:B-1----:R1:W2:Y:S02]  /*c630*/  SYNCS.PHASECHK.TRANS64.TRYWAIT P1, [R19+URZ+0x18], R10 ;  /* 0x0000180a130075a7 */ /* 0x0022a4000802017f */
[----:B--2---:R-:W-:Y:S05]  /*c640*/  @!P1 NANOSLEEP.SYNCS 0x989680 ;  /* 0x009896800000995d */ /* 0x004fea0003900000 */
[----:B------:R-:W2:Y:S02]  /*c650*/  @!P1 SYNCS.PHASECHK.TRANS64 P1, [R19+URZ+0x18], R10 ;  /* 0x0000180a130095a7 */ /* 0x000ea4000802007f */
[----:B--2---:R-:W-:Y:S05]  /*c660*/  @!P1 BRA `(.L_x_237) ;  /* 0xfffffffc00f09947 */ /* 0x004fea000383ffff */
[----:B------:R-:W-:Y:S05]  /*c670*/  BRA `(.L_x_256) ;  /* 0xfffffff0006c7947 */ /* 0x000fea000383ffff */
.L_x_246:
[----:B------:R-:W-:Y:S01]  /*c680*/  BSSY B0, `(.L_x_257) ;  /* 0x0000006000007945 */ /* 0x000fe20003800000 */
[----:B------:R-:W-:-:S07]  /*c690*/  IMAD.MOV.U32 R7, RZ, RZ, -0x1 ;  /* 0xffffffffff077424 */ /* 0x000fce00078e00ff */
[----:B------:R-:W-:Y:S05]  /*c6a0*/  WARPSYNC.COLLECTIVE R7, `(.L_x_258) ;  /* 0x00000000070c7348 */ /* 0x000fea0003c00000 */
[----:B------:R-:W-:Y:S02]  /*c6b0*/  ELECT P1, UR62, PT ;  /* 0x00000000003e782f */ /* 0x000fe40003820000 */
[----:B------:R-:W-:Y:S01]  /*c6c0*/  MOV R7, UR62 ;  /* 0x0000003e00077c02 */ /* 0x000fe20008000f00 */
[----:B------:R-:W-:Y:S10]  /*c6d0*/  ENDCOLLECTIVE ;  /* 0x000000000000791b */ /* 0x000ff40003800000 */
.L_x_258:
[----:B------:R-:W-:Y:S05]  /*c6e0*/  BSYNC B0 ;  /* 0x0000000000007941 */ /* 0x000fea0003800000 */
.L_x_257:
[----:B------:R-:W-:Y:S01]  /*c6f0*/  PLOP3.LUT P0, PT, P1, PT, PT, 0x80, 0x0 ;  /* 0x000000000000781c */ /* 0x000fe20000f0f070 */
[----:B------:R-:W-:-:S12]  /*c700*/  BRA `(.L_x_259) ;  /* 0xfffffff800e87947 */ /* 0x000fd8000383ffff */
.L_x_250:
[----:B0-----:R0:W1:Y:S02]  /*c710*/  SYNCS.PHASECHK.TRANS64.TRYWAIT P0, [R4+URZ], R3 ;  /* 0x00000003040075a7 */ /* 0x001064000800017f */
[----:B-1----:R-:W-:Y:S05]  /*c720*/  @!P0 NANOSLEEP.SYNCS 0x989680 ;  /* 0x009896800000895d */ /* 0x002fea0003900000 */
[----:B------:R-:W1:Y:S02]  /*c730*/  @!P0 SYNCS.PHASECHK.TRANS64 P0, [R4+URZ], R3 ;  /* 0x00000003040085a7 */ /* 0x000e64000800007f */
[----:B-1----:R-:W-:Y:S05]  /*c740*/  @!P0 BRA `(.L_x_250) ;  /* 0xfffffffc00f08947 */ /* 0x002fea000383ffff */
[----:B------:R-:W-:Y:S05]  /*c750*/  BRA `(.L_x_260) ;  /* 0xfffffffc00287947 */ /* 0x000fea000383ffff */
.L_x_251:
[----:B0-----:R0:W1:Y:S02]  /*c760*/  SYNCS.PHASECHK.TRANS64.TRYWAIT P0, [R6+URZ], R5 ;  /* 0x00000005060075a7 */ /* 0x001064000800017f */
[----:B-1----:R-:W-:Y:S05]  /*c770*/  @!P0 NANOSLEEP.SYNCS 0x989680 ;  /* 0x009896800000895d */ /* 0x002fea0003900000 */
[----:B------:R-:W1:Y:S02]  /*c780*/  @!P0 SYNCS.PHASECHK.TRANS64 P0, [R6+URZ], R5 ;  /* 0x00000005060085a7 */ /* 0x000e64000800007f */
[----:B-1----:R-:W-:Y:S05]  /*c790*/  @!P0 BRA `(.L_x_251) ;  /* 0xfffffffc00f08947 */ /* 0x002fea000383ffff */
[----:B------:R-:W-:Y:S05]  /*c7a0*/  BRA `(.L_x_261) ;  /* 0xfffffffc00307947 */ /* 0x000fea000383ffff */
.L_x_262:
[----:B------:R-:W-:-:S00]  /*c7b0*/  BRA `(.L_x_262) ;  /* 0xfffffffc00fc7947 */ /* 0x000fc0000383ffff */
[----:B------:R-:W-:-:S00]  /*c7c0*/  NOP ;  /* 0x0000000000007918 */ /* 0x000fc00000000000 */
        /* <DEDUP_REMOVED lines=11> */
.L_x_263:


//--------------------- .nv.shared._ZN7cutlass13device_kernelINS_4gemm6kernel13GemmUniversalIN4cute5tupleIJiiiiEEENS1_10collective13CollectiveMmaINS1_37MainloopSm90TmaGmmaWarpSpecializedFP8ILi3ENS5_IJNS4_1CILi1EEESB_SB_EEENS1_35KernelTmaWarpSpecializedCooperativeEEENS5_IJNSA_ILi192EEENSA_ILi96EEENSA_ILi256EEEEEENS_12float_e4m3_tENS5_IJlSB_lEEESJ_SK_NS4_8TiledMMAINS4_8MMA_AtomIJNS4_4SM904GMMA30MMA_64x96x32_F32E4M3E4M3_SS_TNILNSO_7ScaleInE1ELSQ_1EEEEEENS4_6LayoutINS5_IJNSA_ILi2EEESB_SB_EEENS5_IJSB_NSA_ILi0EEESW_EEEEENS5_IJNS4_10UnderscoreESZ_SZ_EEEEENS4_13SM90_TMA_LOADENS4_14ComposedLayoutINS4_7SwizzleILi3ELi4ELi3EEENS4_18smem_ptr_flag_bitsILi8EEENST_INS5_IJNSA_ILi8EEENSA_ILi128EEEEEENS5_IJS19_SB_EEEEEEEvNS4_8identityES12_S1D_vS1E_EENS_8epilogue10collective6detail29Sm90TmaWarpSpecializedAdapterINS1H_15DefaultEpilogueISJ_SK_SK_NS1G_6thread17LinearCombinationISJ_Li1EffLNS1L_9ScaleType4KindE0ELNS_15FloatRoundStyleE2ESJ_EENS1_15EpilogueDefaultEEEEEvvEEEEvNT_6ParamsE --------------------------
	.section	.nv.shared._ZN7cutlass13device_kernelINS_4gemm6kernel13GemmUniversalIN4cute5tupleIJiiiiEEENS1_10collective13CollectiveMmaINS1_37MainloopSm90TmaGmmaWarpSpecializedFP8ILi3ENS5_IJNS4_1CILi1EEESB_SB_EEENS1_35KernelTmaWarpSpecializedCooperativeEEENS5_IJNSA_ILi192EEENSA_ILi96EEENSA_ILi256EEEEEENS_12float_e4m3_tENS5_IJlSB_lEEESJ_SK_NS4_8TiledMMAINS4_8MMA_AtomIJNS4_4SM904GMMA30MMA_64x96x32_F32E4M3E4M3_SS_TNILNSO_7ScaleInE1ELSQ_1EEEEEENS4_6LayoutINS5_IJNSA_ILi2EEESB_SB_EEENS5_IJSB_NSA_ILi0EEESW_EEEEENS5_IJNS4_10UnderscoreESZ_SZ_EEEEENS4_13SM90_TMA_LOADENS4_14ComposedLayoutINS4_7SwizzleILi3ELi4ELi3EEENS4_18smem_ptr_flag_bitsILi8EEENST_INS5_IJNSA_ILi8EEENSA_ILi128EEEEEENS5_IJS19_SB_EEEEEEEvNS4_8identityES12_S1D_vS1E_EENS_8epilogue10collective6detail29Sm90TmaWarpSpecializedAdapterINS1H_15DefaultEpilogueISJ_SK_SK_NS1G_6thread17LinearCombinationISJ_Li1EffLNS1L_9ScaleType4KindE0ELNS_15FloatRoundStyleE2ESJ_EENS1_15EpilogueDefaultEEEEEvvEEEEvNT_6ParamsE,"aw",@nobits
	.sectionflags	@""
	.align	16
	.zero		1024


//--------------------- .nv.shared.reserved.0     --------------------------
	.section	.nv.shared.reserved.0,"aw",@nobits
	.weak		__nv_reservedSMEM_offset_0_alias
	.size		__nv_reservedSMEM_offset_0_alias, 0, 0
	.other		__nv_reservedSMEM_offset_0_alias,@"STO_CUDA_RESERVED_SHARED STV_DEFAULT"
__nv_reservedSMEM_offset_0_alias:
	.zero		0


//--------------------- .nv.global                --------------------------
	.section	.nv.global,"aw",@nobits
.nv.global:
	.type		_ZN39_INTERNAL_f4a45e4d_4_k_cu_27dde7cd_80644cute1_E,@object
	.size		_ZN39_INTERNAL_f4a45e4d_4_k_cu_27dde7cd_80644cute1_E,(_ZN39_INTERNAL_f4a45e4d_4_k_cu_27dde7cd_80644cuda3std3__45__cpo6cbeginE - _ZN39_INTERNAL_f4a45e4d_4_k_cu_27dde7cd_80644cute1_E)
_ZN39_INTERNAL_f4a45e4d_4_k_cu_27dde7cd_80644cute1_E:
	.zero		1
	.type		_ZN39_INTERNAL_f4a45e4d_4_k_cu_27dde7cd_80644cuda3std3__45__cpo6cbeginE,@object
	.size		_ZN39_INTERNAL_f4a45e4d_4_k_cu_27dde7cd_80644cuda3std3__45__cpo6cbeginE,(_ZN39_INTERNAL_f4a45e4d_4_k_cu_27dde7cd_80644cuda3std3__48in_placeE - _ZN39_INTERNAL_f4a45e4d_4_k_cu_27dde7cd_80644cuda3std3__45__cpo6cbeginE)
_ZN39_INTERNAL_f4a45e4d_4_k_cu_27dde7cd_80644cuda3std3__45__cpo6cbeginE:
	.zero		1
	.type		_ZN39_INTERNAL_f4a45e4d_4_k_cu_27dde7cd_80644cuda3std3__48in_placeE,@object
	.size		_ZN39_INTERNAL_f4a45e4d_4_k_cu_27dde7cd_80644cuda3std3__48in_placeE,(_ZN39_INTERNAL_f4a45e4d_4_k_cu_27dde7cd_80644cuda3std6ranges3__45__cpo9iter_moveE - _ZN39_INTERNAL_f4a45e4d_4_k_cu_27dde7cd_80644cuda3std3__48in_placeE)
_ZN39_INTERNAL_f4a45e4d_4_k_cu_27dde7cd_80644cuda3std3__48in_placeE:
	.zero		1
	.type		_ZN39_INTERNAL_f4a45e4d_4_k_cu_27dde7cd_80644cuda3std6ranges3__45__cpo9iter_moveE,@object
	.size		_ZN39_INTERNAL_f4a45e4d_4_k_cu_27dde7cd_80644cuda3std6ranges3__45__cpo9iter_moveE,(_ZN39_INTERNAL_f4a45e4d_4_k_cu_27dde7cd_80644cuda3std3__45__cpo5beginE - _ZN39_INTERNAL_f4a45e4d_4_k_cu_27dde7cd_80644cuda3std6ranges3__45__cpo9iter_moveE)
_ZN39_INTERNAL_f4a45e4d_4_k_cu_27dde7cd_80644cuda3std6ranges3__45__cpo9iter_moveE:
	.zero		1
	.type		_ZN39_INTERNAL_f4a45e4d_4_k_cu_27dde7cd_80644cuda3std3__45__cpo5beginE,@object
	.size		_ZN39_INTERNAL_f4a45e4d_4_k_cu_27dde7cd_80644cuda3std3__45__cpo5beginE,(_ZN39_INTERNAL_f4a45e4d_4_k_cu_27dde7cd_80644cuda3std3__441_GLOBAL__N__f4a45e4d_4_k_cu_27dde7cd_80646ignoreE - _ZN39_INTERNAL_f4a45e4d_4_k_cu_27dde7cd_80644cuda3std3__45__cpo5beginE)
_ZN39_INTERNAL_f4a45e4d_4_k_cu_27dde7cd_80644cuda3std3__45__cpo5beginE:
	.zero		1
	.type		_ZN39_INTERNAL_f4a45e4d_4_k_cu_27dde7cd_80644cuda3std3__441_GLOBAL__N__f4a45e4d_4_k_cu_27dde7cd_80646ignoreE,@object
	.size		_ZN39_INTERNAL_f4a45e4d_4_k_cu_27dde7cd_80644cuda3std3__441_GLOBAL__N__f4a45e4d_4_k_cu_27dde7cd_80646ignoreE,(_ZN39_INTERNAL_f4a45e4d_4_k_cu_27dde7cd_80644cute7productE - _ZN39_INTERNAL_f4a45e4d_4_k_cu_27dde7cd_80644cuda3std3__441_GLOBAL__N__f4a45e4d_4_k_cu_27dde7cd_80646ignoreE)
_ZN39_INTERNAL_f4a45e4d_4_k_cu_27dde7cd_80644cuda3std3__441_GLOBAL__N__f4a45e4d_4_k_cu_27dde7cd_80646ignoreE:
	.zero		1
	.type		_ZN39_INTERNAL_f4a45e4d_4_k_cu_27dde7cd_80644cute7productE,@object
	.size		_ZN39_INTERNAL_f4a45e4d_4_k_cu_27dde7cd_80644cute7productE,(_ZN39_INTERNAL_f4a45e4d_4_k_cu_27dde7cd_80644cuda3std3__45__cpo3endE - _ZN39_INTERNAL_f4a45e4d_4_k_cu_27dde7cd_80644cute7productE)
_ZN39_INTERNAL_f4a45e4d_4_k_cu_27dde7cd_80644cute7productE:
	.zero		1
	.type		_ZN39_INTERNAL_f4a45e4d_4_k_cu_27dde7cd_80644cuda3std3__45__cpo3endE,@object
	.size		_ZN39_INTERNAL_f4a45e4d_4_k_cu_27dde7cd_80644cuda3std3__45__cpo3endE,(_ZN39_INTERNAL_f4a45e4d_4_k_cu_27dde7cd_80644cuda3std3__419piecewise_constructE - _ZN39_INTERNAL_f4a45e4d_4_k_cu_27dde7cd_80644cuda3std3__45__cpo3endE)
_ZN39_INTERNAL_f4a45e4d_4_k_cu_27dde7cd_80644cuda3std3__45__cpo3endE:
	.zero		1
	.type		_ZN39_INTERNAL_f4a45e4d_4_k_cu_27dde7cd_80644cuda3std3__419piecewise_constructE,@object
	.size		_ZN39_INTERNAL_f4a45e4d_4_k_cu_27dde7cd_80644cuda3std3__419piecewise_constructE,(_ZN39_INTERNAL_f4a45e4d_4_k_cu_27dde7cd_80644cuda3std3__45__cpo4cendE - _ZN39_INTERNAL_f4a45e4d_4_k_cu_27dde7cd_80644cuda3std3__419piecewise_constructE)
_ZN39_INTERNAL_f4a45e4d_4_k_cu_27dde7cd_80644cuda3std3__419piecewise_constructE:
	.zero		1
	.type		_ZN39_INTERNAL_f4a45e4d_4_k_cu_27dde7cd_80644cuda3std3__45__cpo4cendE,@object
	.size		_ZN39_INTERNAL_f4a45e4d_4_k_cu_27dde7cd_80644cuda3std3__45__cpo4cendE,(_ZN39_INTERNAL_f4a45e4d_4_k_cu_27dde7cd_80644cuda3std6ranges3__45__cpo4swapE - _ZN39_INTERNAL_f4a45e4d_4_k_cu_27dde7cd_80644cuda3std3__45__cpo4cendE)
_ZN39_INTERNAL_f4a45e4d_4_k_cu_27dde7cd_80644cuda3std3__45__cpo4cendE:
	.zero		1
	.type		_ZN39_INTERNAL_f4a45e4d_4_k_cu_27dde7cd_80644cuda3std6ranges3__45__cpo4swapE,@object
	.size		_ZN39_INTERNAL_f4a45e4d_4_k_cu_27dde7cd_80644cuda3std6ranges3__45__cpo4swapE,(.L_7 - _ZN39_INTERNAL_f4a45e4d_4_k_cu_27dde7cd_80644cuda3std6ranges3__45__cpo4swapE)
_ZN39_INTERNAL_f4a45e4d_4_k_cu_27dde7cd_80644cuda3std6ranges3__45__cpo4swapE:
	.zero		1
.L_7:


//--------------------- .nv.constant0._ZN7cutlass13device_kernelINS_4gemm6kernel13GemmUniversalIN4cute5tupleIJiiiiEEENS1_10collective13CollectiveMmaINS1_37MainloopSm90TmaGmmaWarpSpecializedFP8ILi3ENS5_IJNS4_1CILi1EEESB_SB_EEENS1_35KernelTmaWarpSpecializedCooperativeEEENS5_IJNSA_ILi192EEENSA_ILi96EEENSA_ILi256EEEEEENS_12float_e4m3_tENS5_IJlSB_lEEESJ_SK_NS4_8TiledMMAINS4_8MMA_AtomIJNS4_4SM904GMMA30MMA_64x96x32_F32E4M3E4M3_SS_TNILNSO_7ScaleInE1ELSQ_1EEEEEENS4_6LayoutINS5_IJNSA_ILi2EEESB_SB_EEENS5_IJSB_NSA_ILi0EEESW_EEEEENS5_IJNS4_10UnderscoreESZ_SZ_EEEEENS4_13SM90_TMA_LOADENS4_14ComposedLayoutINS4_7SwizzleILi3ELi4ELi3EEENS4_18smem_ptr_flag_bitsILi8EEENST_INS5_IJNSA_ILi8EEENSA_ILi128EEEEEENS5_IJS19_SB_EEEEEEEvNS4_8identityES12_S1D_vS1E_EENS_8epilogue10collective6detail29Sm90TmaWarpSpecializedAdapterINS1H_15DefaultEpilogueISJ_SK_SK_NS1G_6thread17LinearCombinationISJ_Li1EffLNS1L_9ScaleType4KindE0ELNS_15FloatRoundStyleE2ESJ_EENS1_15EpilogueDefaultEEEEEvvEEEEvNT_6ParamsE --------------------------
	.section	.nv.constant0._ZN7cutlass13device_kernelINS_4gemm6kernel13GemmUniversalIN4cute5tupleIJiiiiEEENS1_10collective13CollectiveMmaINS1_37MainloopSm90TmaGmmaWarpSpecializedFP8ILi3ENS5_IJNS4_1CILi1EEESB_SB_EEENS1_35KernelTmaWarpSpecializedCooperativeEEENS5_IJNSA_ILi192EEENSA_ILi96EEENSA_ILi256EEEEEENS_12float_e4m3_tENS5_IJlSB_lEEESJ_SK_NS4_8TiledMMAINS4_8MMA_AtomIJNS4_4SM904GMMA30MMA_64x96x32_F32E4M3E4M3_SS_TNILNSO_7ScaleInE1ELSQ_1EEEEEENS4_6LayoutINS5_IJNSA_ILi2EEESB_SB_EEENS5_IJSB_NSA_ILi0EEESW_EEEEENS5_IJNS4_10UnderscoreESZ_SZ_EEEEENS4_13SM90_TMA_LOADENS4_14ComposedLayoutINS4_7SwizzleILi3ELi4ELi3EEENS4_18smem_ptr_flag_bitsILi8EEENST_INS5_IJNSA_ILi8EEENSA_ILi128EEEEEENS5_IJS19_SB_EEEEEEEvNS4_8identityES12_S1D_vS1E_EENS_8epilogue10collective6detail29Sm90TmaWarpSpecializedAdapterINS1H_15DefaultEpilogueISJ_SK_SK_NS1G_6thread17LinearCombinationISJ_Li1EffLNS1L_9ScaleType4KindE0ELNS_15FloatRoundStyleE2ESJ_EENS1_15EpilogueDefaultEEEEEvvEEEEvNT_6ParamsE,"a",@progbits
	.sectionflags	@""
	.align	4
.nv.constant0._ZN7cutlass13device_kernelINS_4gemm6kernel13GemmUniversalIN4cute5tupleIJiiiiEEENS1_10collective13CollectiveMmaINS1_37MainloopSm90TmaGmmaWarpSpecializedFP8ILi3ENS5_IJNS4_1CILi1EEESB_SB_EEENS1_35KernelTmaWarpSpecializedCooperativeEEENS5_IJNSA_ILi192EEENSA_ILi96EEENSA_ILi256EEEEEENS_12float_e4m3_tENS5_IJlSB_lEEESJ_SK_NS4_8TiledMMAINS4_8MMA_AtomIJNS4_4SM904GMMA30MMA_64x96x32_F32E4M3E4M3_SS_TNILNSO_7ScaleInE1ELSQ_1EEEEEENS4_6LayoutINS5_IJNSA_ILi2EEESB_SB_EEENS5_IJSB_NSA_ILi0EEESW_EEEEENS5_IJNS4_10UnderscoreESZ_SZ_EEEEENS4_13SM90_TMA_LOADENS4_14ComposedLayoutINS4_7SwizzleILi3ELi4ELi3EEENS4_18smem_ptr_flag_bitsILi8EEENST_INS5_IJNSA_ILi8EEENSA_ILi128EEEEEENS5_IJS19_SB_EEEEEEEvNS4_8identityES12_S1D_vS1E_EENS_8epilogue10collective6detail29Sm90TmaWarpSpecializedAdapterINS1H_15DefaultEpilogueISJ_SK_SK_NS1G_6thread17LinearCombinationISJ_Li1EffLNS1L_9ScaleType4KindE0ELNS_15FloatRoundStyleE2ESJ_EENS1_15EpilogueDefaultEEEEEvvEEEEvNT_6ParamsE:
	.zero		1664


//--------------------- SYMBOLS --------------------------

	.type		.nv.reservedSmem.offset0,@object
	.size		.nv.reservedSmem.offset0,0x4
